def attn_fwd(
    Q,
    K,
    V,
    Out,
    Lse,
    sm_scale,
    stride_qz,
    stride_qh,
    stride_qm,
    stride_qk,
    stride_kz,
    stride_kh,
    stride_kn,
    stride_kk,
    stride_vz,
    stride_vh,
    stride_vn,
    stride_vk,
    stride_oz,
    stride_oh,
    stride_om,
    stride_ok,
    seqlen_q,
    seqlen_k,
    BLOCK_M: tl.constexpr,
    BLOCK_N: tl.constexpr,
    HEAD_DIM: tl.constexpr,
    CAUSAL: tl.constexpr,
):
    start_m = tl.program_id(0)
    off_hz = tl.program_id(1)
    q_off = off_hz * stride_qh
    k_off = off_hz * stride_kh
    v_off = off_hz * stride_vh
    offs_m = start_m * BLOCK_M + tl.arange(0, BLOCK_M)
    offs_d = tl.arange(0, HEAD_DIM)
    offs_n = tl.arange(0, BLOCK_N)
    q_ptrs = Q + q_off + offs_m[:, None] * stride_qm + offs_d[None, :] * stride_qk
    k_ptrs = K + k_off + offs_d[:, None] * stride_kk + offs_n[None, :] * stride_kn
    v_ptrs = V + v_off + offs_n[:, None] * stride_vn + offs_d[None, :] * stride_vk
    m_i = tl.full([BLOCK_M], float("-inf"), dtype=tl.float32)
    l_i = tl.zeros([BLOCK_M], dtype=tl.float32) + 1.0
    acc = tl.zeros([BLOCK_M, HEAD_DIM], dtype=tl.float32)
    q = tl.load(q_ptrs)
    acc, l_i, m_i = _attn_fwd_inner(
        acc,
        l_i,
        m_i,
        q,
        k_ptrs,
        v_ptrs,
        sm_scale,
        stride_kn,
        stride_vn,
        start_m,
        seqlen_k,
        BLOCK_M,
        BLOCK_N,
        HEAD_DIM,
        CAUSAL,
    )
    acc = acc / l_i[:, None]
    lse = m_i + tl.math.log2(l_i) / 1.4426950408889634
    o_ptrs = (
        Out
        + off_hz * stride_oh
        + offs_m[:, None] * stride_om
        + offs_d[None, :] * stride_ok
    )
    tl.store(o_ptrs, acc.to(Out.dtype.element_ty))
    tl.store(Lse + off_hz * seqlen_q + offs_m, lse)

# config = {"BLOCK_M": 128, "BLOCK_N": 32, "HEAD_DIM": 256, "arch": "sm_90", "causal": false, "dtype": "fp8e4m3", "num_stages": 2, "num_warps": 8}
# arch = sm_90


// ===== COMPILED SASS (sm_90a) =====

	.target	sm_90a

	.elftype	@"ET_EXEC"


//--------------------- .note.nv.tkinfo           --------------------------
	.section	.note.nv.tkinfo,"",@"SHT_NOTE"
	.sectionflags	@"SHF_NOTE_NV_TKINFO"
	.tkinfo
        /*0018*/ 	.word	0x00000002
        /*0030*/ 	.string	""
        /*0030*/ 	.string	"ptxas"
        /*0030*/ 	.string	"Cuda compilation tools, release 13.0, V13.0.88"
        /*0030*/ 	.string	"Build cuda_13.0.r13.0/compiler.36424714_0"
        /*0030*/ 	.string	"-v  -suppress-debug-info  -lineinfo  -arch sm_90a "



//--------------------- .note.nv.cuinfo           --------------------------
	.section	.note.nv.cuinfo,"",@"SHT_NOTE"
	.sectionflags	@"SHF_NOTE_NV_CUINFO"
        /*0018*/ 	.short	0x0002
        /*001a*/ 	.short	0x005a
        /*001c*/ 	.short	0x0082
	.zero		2


//--------------------- .nv.info                  --------------------------
	.section	.nv.info,"",@"SHT_CUDA_INFO"
	.align	4


	//----- nvinfo : EIATTR_REGCOUNT
	.align		4
        /*0000*/ 	.byte	0x04, 0x2f
        /*0002*/ 	.short	(.L_2 - .L_1)
	.align		4
.L_1:
        /*0004*/ 	.word	index@(attn_fwd)
        /*0008*/ 	.word	0x000000ff


	//----- nvinfo : EIATTR_FRAME_SIZE
	.align		4
.L_2:
        /*000c*/ 	.byte	0x04, 0x11
        /*000e*/ 	.short	(.L_4 - .L_3)
	.align		4
.L_3:
        /*0010*/ 	.word	index@(attn_fwd)
        /*0014*/ 	.word	0x00000118


	//----- nvinfo : EIATTR_MIN_STACK_SIZE
	.align		4
.L_4:
        /*0018*/ 	.byte	0x04, 0x12
        /*001a*/ 	.short	(.L_6 - .L_5)
	.align		4
.L_5:
        /*001c*/ 	.word	index@(attn_fwd)
        /*0020*/ 	.word	0x00000118
.L_6:


//--------------------- .nv.compat                --------------------------
	.section	.nv.compat,"",@"SHT_CUDA_COMPAT_INFO"
	.align	4
        /*0000*/ 	.byte	0x02, 0x09, 0x01, 0x00, 0x02, 0x02, 0x04, 0x00, 0x02, 0x05, 0x05, 0x00, 0x03, 0x07, 0x01, 0x01
        /*0010*/ 	.byte	0x02, 0x03, 0x00, 0x00, 0x02, 0x06, 0x01, 0x00, 0x04, 0x0b, 0x08, 0x00, 0x00, 0x00, 0x00, 0x00
        /*0020*/ 	.byte	0x00, 0x00, 0x00, 0x00


//--------------------- .nv.info.attn_fwd         --------------------------
	.section	.nv.info.attn_fwd,"",@"SHT_CUDA_INFO"
	.sectionflags	@""
	.align	4


	//----- nvinfo : EIATTR_CUDA_API_VERSION
	.align		4
        /*0000*/ 	.byte	0x04, 0x37
        /*0002*/ 	.short	(.L_8 - .L_7)
.L_7:
        /*0004*/ 	.word	0x00000082


	//----- nvinfo : EIATTR_KPARAM_INFO
	.align		4
.L_8:
        /*0008*/ 	.byte	0x04, 0x17
        /*000a*/ 	.short	(.L_10 - .L_9)
.L_9:
        /*000c*/ 	.word	0x00000000
        /*0010*/ 	.short	0x0019
        /*0012*/ 	.short	0x0080
        /*0014*/ 	.byte	0x00, 0xf4, 0x21, 0x00


	//----- nvinfo : EIATTR_KPARAM_INFO
	.align		4
.L_10:
        /*0018*/ 	.byte	0x04, 0x17
        /*001a*/ 	.short	(.L_12 - .L_11)
.L_11:
        /*001c*/ 	.word	0x00000000
        /*0020*/ 	.short	0x0018
        /*0022*/ 	.short	0x0078
        /*0024*/ 	.byte	0x00, 0xf4, 0x21, 0x00


	//----- nvinfo : EIATTR_KPARAM_INFO
	.align		4
.L_12:
        /*0028*/ 	.byte	0x04, 0x17
        /*002a*/ 	.short	(.L_14 - .L_13)
.L_13:
        /*002c*/ 	.word	0x00000000
        /*0030*/ 	.short	0x0017
        /*0032*/ 	.short	0x0070
        /*0034*/ 	.byte	0x00, 0xf0, 0x11, 0x00


	//----- nvinfo : EIATTR_KPARAM_INFO
	.align		4
.L_14:
        /*0038*/ 	.byte	0x04, 0x17
        /*003a*/ 	.short	(.L_16 - .L_15)
.L_15:
        /*003c*/ 	.word	0x00000000
        /*0040*/ 	.short	0x0016
        /*0042*/ 	.short	0x006c
        /*0044*/ 	.byte	0x00, 0xf0, 0x11, 0x00


	//----- nvinfo : EIATTR_KPARAM_INFO
	.align		4
.L_16:
        /*0048*/ 	.byte	0x04, 0x17
        /*004a*/ 	.short	(.L_18 - .L_17)
.L_17:
        /*004c*/ 	.word	0x00000000
        /*0050*/ 	.short	0x0015
        /*0052*/ 	.short	0x0068
        /*0054*/ 	.byte	0x00, 0xf0, 0x11, 0x00


	//----- nvinfo : EIATTR_KPARAM_INFO
	.align		4
.L_18:
        /*0058*/ 	.byte	0x04, 0x17
        /*005a*/ 	.short	(.L_20 - .L_19)
.L_19:
        /*005c*/ 	.word	0x00000000
        /*0060*/ 	.short	0x0014
        /*0062*/ 	.short	0x0064
        /*0064*/ 	.byte	0x00, 0xf0, 0x11, 0x00


	//----- nvinfo : EIATTR_KPARAM_INFO
	.align		4
.L_20:
        /*0068*/ 	.byte	0x04, 0x17
        /*006a*/ 	.short	(.L_22 - .L_21)
.L_21:
        /*006c*/ 	.word	0x00000000
        /*0070*/ 	.short	0x0013
        /*0072*/ 	.short	0x0060
        /*0074*/ 	.byte	0x00, 0xf0, 0x11, 0x00


	//----- nvinfo : EIATTR_KPARAM_INFO
	.align		4
.L_22:
        /*0078*/ 	.byte	0x04, 0x17
        /*007a*/ 	.short	(.L_24 - .L_23)
.L_23:
        /*007c*/ 	.word	0x00000000
        /*0080*/ 	.short	0x0012
        /*0082*/ 	.short	0x005c
        /*0084*/ 	.byte	0x00, 0xf0, 0x11, 0x00


	//----- nvinfo : EIATTR_KPARAM_INFO
	.align		4
.L_24:
        /*0088*/ 	.byte	0x04, 0x17
        /*008a*/ 	.short	(.L_26 - .L_25)
.L_25:
        /*008c*/ 	.word	0x00000000
        /*0090*/ 	.short	0x0011
        /*0092*/ 	.short	0x0058
        /*0094*/ 	.byte	0x00, 0xf0, 0x11, 0x00


	//----- nvinfo : EIATTR_KPARAM_INFO
	.align		4
.L_26:
        /*0098*/ 	.byte	0x04, 0x17
        /*009a*/ 	.short	(.L_28 - .L_27)
.L_27:
        /*009c*/ 	.word	0x00000000
        /*00a0*/ 	.short	0x0010
        /*00a2*/ 	.short	0x0054
        /*00a4*/ 	.byte	0x00, 0xf0, 0x11, 0x00


	//----- nvinfo : EIATTR_KPARAM_INFO
	.align		4
.L_28:
        /*00a8*/ 	.byte	0x04, 0x17
        /*00aa*/ 	.short	(.L_30 - .L_29)
.L_29:
        /*00ac*/ 	.word	0x00000000
        /*00b0*/ 	.short	0x000f
        /*00b2*/ 	.short	0x0050
        /*00b4*/ 	.byte	0x00, 0xf0, 0x11, 0x00


	//----- nvinfo : EIATTR_KPARAM_INFO
	.align		4
.L_30:
        /*00b8*/ 	.byte	0x04, 0x17
        /*00ba*/ 	.short	(.L_32 - .L_31)
.L_31:
        /*00bc*/ 	.word	0x00000000
        /*00c0*/ 	.short	0x000e
        /*00c2*/ 	.short	0x004c
        /*00c4*/ 	.byte	0x00, 0xf0, 0x11, 0x00


	//----- nvinfo : EIATTR_KPARAM_INFO
	.align		4
.L_32:
        /*00c8*/ 	.byte	0x04, 0x17
        /*00ca*/ 	.short	(.L_34 - .L_33)
.L_33:
        /*00cc*/ 	.word	0x00000000
        /*00d0*/ 	.short	0x000d
        /*00d2*/ 	.short	0x0048
        /*00d4*/ 	.byte	0x00, 0xf0, 0x11, 0x00


	//----- nvinfo : EIATTR_KPARAM_INFO
	.align		4
.L_34:
        /*00d8*/ 	.byte	0x04, 0x17
        /*00da*/ 	.short	(.L_36 - .L_35)
.L_35:
        /*00dc*/ 	.word	0x00000000
        /*00e0*/ 	.short	0x000c
        /*00e2*/ 	.short	0x0044
        /*00e4*/ 	.byte	0x00, 0xf0, 0x11, 0x00


	//----- nvinfo : EIATTR_KPARAM_INFO
	.align		4
.L_36:
        /*00e8*/ 	.byte	0x04, 0x17
        /*00ea*/ 	.short	(.L_38 - .L_37)
.L_37:
        /*00ec*/ 	.word	0x00000000
        /*00f0*/ 	.short	0x000b
        /*00f2*/ 	.short	0x0040
        /*00f4*/ 	.byte	0x00, 0xf0, 0x11, 0x00


	//----- nvinfo : EIATTR_KPARAM_INFO
	.align		4
.L_38:
        /*00f8*/ 	.byte	0x04, 0x17
        /*00fa*/ 	.short	(.L_40 - .L_39)
.L_39:
        /*00fc*/ 	.word	0x00000000
        /*0100*/ 	.short	0x000a
        /*0102*/ 	.short	0x003c
        /*0104*/ 	.byte	0x00, 0xf0, 0x11, 0x00


	//----- nvinfo : EIATTR_KPARAM_INFO
	.align		4
.L_40:
        /*0108*/ 	.byte	0x04, 0x17
        /*010a*/ 	.short	(.L_42 - .L_41)
.L_41:
        /*010c*/ 	.word	0x00000000
        /*0110*/ 	.short	0x0009
        /*0112*/ 	.short	0x0038
        /*0114*/ 	.byte	0x00, 0xf0, 0x11, 0x00


	//----- nvinfo : EIATTR_KPARAM_INFO
	.align		4
.L_42:
        /*0118*/ 	.byte	0x04, 0x17
        /*011a*/ 	.short	(.L_44 - .L_43)
.L_43:
        /*011c*/ 	.word	0x00000000
        /*0120*/ 	.short	0x0008
        /*0122*/ 	.short	0x0034
        /*0124*/ 	.byte	0x00, 0xf0, 0x11, 0x00


	//----- nvinfo : EIATTR_KPARAM_INFO
	.align		4
.L_44:
        /*0128*/ 	.byte	0x04, 0x17
        /*012a*/ 	.short	(.L_46 - .L_45)
.L_45:
        /*012c*/ 	.word	0x00000000
        /*0130*/ 	.short	0x0007
        /*0132*/ 	.short	0x0030
        /*0134*/ 	.byte	0x00, 0xf0, 0x11, 0x00


	//----- nvinfo : EIATTR_KPARAM_INFO
	.align		4
.L_46:
        /*0138*/ 	.byte	0x04, 0x17
        /*013a*/ 	.short	(.L_48 - .L_47)
.L_47:
        /*013c*/ 	.word	0x00000000
        /*0140*/ 	.short	0x0006
        /*0142*/ 	.short	0x002c
        /*0144*/ 	.byte	0x00, 0xf0, 0x11, 0x00


	//----- nvinfo : EIATTR_KPARAM_INFO
	.align		4
.L_48:
        /*0148*/ 	.byte	0x04, 0x17
        /*014a*/ 	.short	(.L_50 - .L_49)
.L_49:
        /*014c*/ 	.word	0x00000000
        /*0150*/ 	.short	0x0005
        /*0152*/ 	.short	0x0028
        /*0154*/ 	.byte	0x00, 0xf0, 0x11, 0x00


	//----- nvinfo : EIATTR_KPARAM_INFO
	.align		4
.L_50:
        /*0158*/ 	.byte	0x04, 0x17
        /*015a*/ 	.short	(.L_52 - .L_51)
.L_51:
        /*015c*/ 	.word	0x00000000
        /*0160*/ 	.short	0x0004
        /*0162*/ 	.short	0x0020
        /*0164*/ 	.byte	0x00, 0xf4, 0x21, 0x00


	//----- nvinfo : EIATTR_KPARAM_INFO
	.align		4
.L_52:
        /*0168*/ 	.byte	0x04, 0x17
        /*016a*/ 	.short	(.L_54 - .L_53)
.L_53:
        /*016c*/ 	.word	0x00000000
        /*0170*/ 	.short	0x0003
        /*0172*/ 	.short	0x0018
        /*0174*/ 	.byte	0x00, 0xf4, 0x21, 0x00


	//----- nvinfo : EIATTR_KPARAM_INFO
	.align		4
.L_54:
        /*0178*/ 	.byte	0x04, 0x17
        /*017a*/ 	.short	(.L_56 - .L_55)
.L_55:
        /*017c*/ 	.word	0x00000000
        /*0180*/ 	.short	0x0002
        /*0182*/ 	.short	0x0010
        /*0184*/ 	.byte	0x00, 0xf4, 0x21, 0x00


	//----- nvinfo : EIATTR_KPARAM_INFO
	.align		4
.L_56:
        /*0188*/ 	.byte	0x04, 0x17
        /*018a*/ 	.short	(.L_58 - .L_57)
.L_57:
        /*018c*/ 	.word	0x00000000
        /*0190*/ 	.short	0x0001
        /*0192*/ 	.short	0x0008
        /*0194*/ 	.byte	0x00, 0xf4, 0x21, 0x00


	//----- nvinfo : EIATTR_KPARAM_INFO
	.align		4
.L_58:
        /*0198*/ 	.byte	0x04, 0x17
        /*019a*/ 	.short	(.L_60 - .L_59)
.L_59:
        /*019c*/ 	.word	0x00000000
        /*01a0*/ 	.short	0x0000
        /*01a2*/ 	.short	0x0000
        /*01a4*/ 	.byte	0x00, 0xf4, 0x21, 0x00


	//----- nvinfo : EIATTR_SPARSE_MMA_MASK
	.align		4
.L_60:
        /*01a8*/ 	.byte	0x03, 0x50
        /*01aa*/ 	.short	0x0000


	//----- nvinfo : EIATTR_MAXREG_COUNT
	.align		4
        /*01ac*/ 	.byte	0x03, 0x1b
        /*01ae*/ 	.short	0x00ff


	//----- nvinfo : EIATTR_NUM_BARRIERS
	.align		4
        /*01b0*/ 	.byte	0x02, 0x4c
        /*01b2*/ 	.byte	0x01
	.zero		1


	//----- nvinfo : EIATTR_ANNOTATIONS
	.align		4
        /*01b4*/ 	.byte	0x04, 0x55
        /*01b6*/ 	.short	(.L_62 - .L_61)


	//   ....[0]....
.L_61:
        /*01b8*/ 	.word	0x00000001
        /*01bc*/ 	.byte	0xe0, 0x31, 0x00, 0x00, 0x01, 0x00, 0x00, 0x00, 0x20, 0x32, 0x00, 0x00, 0x01, 0x00, 0x00, 0x00
        /* <DEDUP_REMOVED lines=68> */
        /*060c*/ 	.byte	0x00, 0x5a, 0x00, 0x00, 0x01, 0x00, 0x00, 0x00, 0xc0, 0x5a, 0x00, 0x00


	//----- nvinfo : EIATTR_MERCURY_ISA_VERSION
	.align		4
.L_62:
        /*0618*/ 	.byte	0x03, 0x5f
        /*061a*/ 	.short	0x0101


	//----- nvinfo : EIATTR_COOP_GROUP_MASK_REGIDS
	.align		4
        /*061c*/ 	.byte	0x04, 0x29
        /*061e*/ 	.short	(.L_64 - .L_63)


	//   ....[0]....
.L_63:
        /*0620*/ 	.word	0xffffffff


	//   ....[1]....
        /*0624*/ 	.word	0xffffffff


	//   ....[2]....
        /*0628*/ 	.word	0xffffffff


	//   ....[3]....
        /*062c*/ 	.word	0xffffffff


	//   ....[4]....
        /*0630*/ 	.word	0xffffffff


	//   ....[5]....
        /*0634*/ 	.word	0xffffffff


	//   ....[6]....
        /*0638*/ 	.word	0xffffffff


	//   ....[7]....
        /*063c*/ 	.word	0xffffffff


	//   ....[8]....
        /*0640*/ 	.word	0xffffffff


	//   ....[9]....
        /*0644*/ 	.word	0xffffffff


	//   ....[10]....
        /*0648*/ 	.word	0xffffffff


	//   ....[11]....
        /*064c*/ 	.word	0xffffffff


	//----- nvinfo : EIATTR_COOP_GROUP_INSTR_OFFSETS
	.align		4
.L_64:
        /*0650*/ 	.byte	0x04, 0x28
        /*0652*/ 	.short	(.L_66 - .L_65)


	//   ....[0]....
.L_65:
        /*0654*/ 	.word	0x00005d70


	//   ....[1]....
        /*0658*/ 	.word	0x00005e10


	//   ....[2]....
        /*065c*/ 	.word	0x00005e50


	//   ....[3]....
        /*0660*/ 	.word	0x00005eb0


	//   ....[4]....
        /*0664*/ 	.word	0x000064d0


	//   ....[5]....
        /*0668*/ 	.word	0x00006500


	//   ....[6]....
        /*066c*/ 	.word	0x00006510


	//   ....[7]....
        /*0670*/ 	.word	0x00006520


	//   ....[8]....
        /*0674*/ 	.word	0x00006ec0


	//   ....[9]....
        /*0678*/ 	.word	0x00006ed0


	//   ....[10]....
        /*067c*/ 	.word	0x00006f10


	//   ....[11]....
        /*0680*/ 	.word	0x00006f20


	//----- nvinfo : EIATTR_EXIT_INSTR_OFFSETS
	.align		4
.L_66:
        /*0684*/ 	.byte	0x04, 0x1c
        /*0686*/ 	.short	(.L_68 - .L_67)


	//   ....[0]....
.L_67:
        /*0688*/ 	.word	0x0000d730


	//   ....[1]....
        /*068c*/ 	.word	0x0000d760


	//----- nvinfo : EIATTR_REQNTID
	.align		4
.L_68:
        /*0690*/ 	.byte	0x04, 0x10
        /*0692*/ 	.short	(.L_70 - .L_69)
.L_69:
        /*0694*/ 	.word	0x00000100
        /*0698*/ 	.word	0x00000001
        /*069c*/ 	.word	0x00000001


	//----- nvinfo : EIATTR_CBANK_PARAM_SIZE
	.align		4
.L_70:
        /*06a0*/ 	.byte	0x03, 0x19
        /*06a2*/ 	.short	0x0088


	//----- nvinfo : EIATTR_PARAM_CBANK
	.align		4
        /*06a4*/ 	.byte	0x04, 0x0a
        /*06a6*/ 	.short	(.L_72 - .L_71)
	.align		4
.L_71:
        /*06a8*/ 	.word	index@(.nv.constant0.attn_fwd)
        /*06ac*/ 	.short	0x0210
        /*06ae*/ 	.short	0x0088


	//----- nvinfo : EIATTR_SW_WAR
	.align		4
.L_72:
        /*06b0*/ 	.byte	0x04, 0x36
        /*06b2*/ 	.short	(.L_74 - .L_73)
.L_73:
        /*06b4*/ 	.word	0x00000008
.L_74:


//--------------------- .nv.callgraph             --------------------------
	.section	.nv.callgraph,"",@"SHT_CUDA_CALLGRAPH"
	.align	4
	.sectionentsize	8
	.align		4
        /*0000*/ 	.word	0x00000000
	.align		4
        /*0004*/ 	.word	0xffffffff
	.align		4
        /*0008*/ 	.word	0x00000000
	.align		4
        /*000c*/ 	.word	0xfffffffe
	.align		4
        /*0010*/ 	.word	0x00000000
	.align		4
        /*0014*/ 	.word	0xfffffffd
	.align		4
        /*0018*/ 	.word	0x00000000
	.align		4
        /*001c*/ 	.word	0xfffffffc


//--------------------- .nv.constant4             --------------------------
	.section	.nv.constant4,"a",@progbits
	.align	8
	.align		8
.nv.constant4:
        /*0000*/ 	.dword	_$_str


//--------------------- .text.attn_fwd            --------------------------
	.section	.text.attn_fwd,"ax",@progbits
	.align	128
        .global         attn_fwd
        .type           attn_fwd,@function
        .size           attn_fwd,(.L_x_3 - attn_fwd)
        .other          attn_fwd,@"STO_CUDA_ENTRY STV_DEFAULT"
attn_fwd:
.text.attn_fwd:
[----:B------:R-:W0:Y:S01]  /*0000*/  LDC R1, c[0x0][0x28] ;  /* 0x00000a00ff017b82 */ /* 0x000e220000000800 */
[----:B------:R-:W1:Y:S07]  /*0010*/  S2R R168, SR_TID.X ;  /* 0x0000000000a87919 */ /* 0x000e6e0000002100 */
[----:B------:R-:W2:Y:S01]  /*0020*/  S2UR UR20, SR_CTAID.Y ;  /* 0x00000000001479c3 */ /* 0x000ea20000002600 */
[----:B------:R-:W-:Y:S01]  /*0030*/  ULDC.64 UR4, c[0x0][0x240] ;  /* 0x0000900000047ab9 */ /* 0x000fe20000000a00 */
[----:B------:R-:W-:Y:S01]  /*0040*/  ULDC.64 UR22, c[0x0][0x208] ;  /* 0x0000820000167ab9 */ /* 0x000fe20000000a00 */
[----:B------:R-:W3:Y:S01]  /*0050*/  S2R R3, SR_CTAID.X ;  /* 0x0000000000037919 */ /* 0x000ee20000002500 */
[----:B0-----:R-:W-:-:S04]  /*0060*/  VIADD R1, R1, 0xfffffee8 ;  /* 0xfffffee801017836 */ /* 0x001fc80000000000 */
[----:B------:R-:W0:Y:S08]  /*0070*/  LDC R7, c[0x0][0x248] ;  /* 0x00009200ff077b82 */ /* 0x000e300000000800 */
[----:B------:R-:W4:Y:S01]  /*0080*/  LDC.64 R8, c[0x0][0x210] ;  /* 0x00008400ff087b82 */ /* 0x000f220000000a00 */
[----:B--2---:R-:W-:Y:S01]  /*0090*/  UIMAD UR4, UR20, UR4, URZ ;  /* 0x00000004140472a4 */ /* 0x004fe2000f8e023f */
[----:B-1----:R-:W-:-:S02]  /*00a0*/  LOP3.LUT R0, R168, 0x7f, RZ, 0xc0, !PT ;  /* 0x0000007fa8007812 */ /* 0x002fc400078ec0ff */
[----:B------:R-:W-:-:S03]  /*00b0*/  SHF.R.U32.HI R2, RZ, 0x7, R168 ;  /* 0x00000007ff027819 */ /* 0x000fc600000116a8 */
[----:B---3--:R-:W-:Y:S01]  /*00c0*/  IMAD R4, R3, 0x80, R0 ;  /* 0x0000008003047824 */ /* 0x008fe200078e0200 */
[----:B------:R-:W-:-:S03]  /*00d0*/  SGXT.U32 R169, R2, 0x1 ;  /* 0x0000000102a9781a */ /* 0x000fc60000000000 */
[----:B------:R-:W-:Y:S01]  /*00e0*/  IMAD R5, R4, UR5, RZ ;  /* 0x0000000504057c24 */ /* 0x000fe2000f8e02ff */
[----:B------:R-:W-:Y:S01]  /*00f0*/  USHF.R.S32.HI UR5, URZ, 0x1f, UR4 ;  /* 0x0000001f3f057899 */ /* 0x000fe20008011404 */
[----:B0-----:R-:W-:-:S03]  /*0100*/  IMAD R4, R169, R7, RZ ;  /* 0x00000007a9047224 */ /* 0x001fc600078e02ff */
[----:B----4-:R-:W-:Y:S01]  /*0110*/  IADD3 R3, P0, P1, R5, UR4, R8 ;  /* 0x0000000405037c10 */ /* 0x010fe2000f91e008 */
[----:B------:R-:W-:Y:S01]  /*0120*/  IMAD R6, R7, 0x2, R4 ;  /* 0x0000000207067824 */ /* 0x000fe200078e0204 */
[----:B------:R-:W-:-:S03]  /*0130*/  SHF.R.S32.HI R2, RZ, 0x1f, R5 ;  /* 0x0000001fff027819 */ /* 0x000fc60000011405 */
[C---:B------:R-:W-:Y:S01]  /*0140*/  IMAD R16, R7.reuse, 0x2, R6 ;  /* 0x0000000207107824 */ /* 0x040fe200078e0206 */
[----:B------:R-:W-:Y:S02]  /*0150*/  IADD3.X R2, R2, UR5, R9, P0, P1 ;  /* 0x0000000502027c10 */ /* 0x000fe400087e2409 */
[-C--:B------:R-:W-:Y:S02]  /*0160*/  IADD3 R10, P1, R6, R3.reuse, RZ ;  /* 0x00000003060a7210 */ /* 0x080fe40007f3e0ff */
[----:B------:R-:W-:Y:S02]  /*0170*/  IADD3 R8, P0, R4, R3, RZ ;  /* 0x0000000304087210 */ /* 0x000fe40007f1e0ff */
[-C--:B------:R-:W-:Y:S01]  /*0180*/  LEA.HI.X.SX32 R11, R6, R2.reuse, 0x1, P1 ;  /* 0x00000002060b7211 */ /* 0x080fe200008f0eff */
[----:B------:R-:W-:Y:S01]  /*0190*/  IMAD R6, R7, 0x2, R16 ;  /* 0x0000000207067824 */ /* 0x000fe200078e0210 */
[----:B------:R-:W-:-:S03]  /*01a0*/  LEA.HI.X.SX32 R9, R4, R2, 0x1, P0 ;  /* 0x0000000204097211 */ /* 0x000fc600000f0eff */
[C---:B------:R-:W-:Y:S01]  /*01b0*/  IMAD R18, R7.reuse, 0x2, R6 ;  /* 0x0000000207127824 */ /* 0x040fe200078e0206 */
[-C--:B------:R-:W-:Y:S01]  /*01c0*/  IADD3 R12, P0, R16, R3.reuse, RZ ;  /* 0x00000003100c7210 */ /* 0x080fe20007f1e0ff */
[----:B------:R-:W2:Y:S01]  /*01d0*/  LDG.E.U8 R4, desc[UR22][R8.64] ;  /* 0x0000001608047981 */ /* 0x000ea2000c1e1100 */
[-C--:B------:R-:W-:Y:S01]  /*01e0*/  IADD3 R14, P1, R6, R3.reuse, RZ ;  /* 0x00000003060e7210 */ /* 0x080fe20007f3e0ff */
[C---:B------:R-:W-:Y:S01]  /*01f0*/  IMAD R20, R7.reuse, 0x2, R18 ;  /* 0x0000000207147824 */ /* 0x040fe200078e0212 */
[-C--:B------:R-:W-:Y:S01]  /*0200*/  LEA.HI.X.SX32 R13, R16, R2.reuse, 0x1, P0 ;  /* 0x00000002100d7211 */ /* 0x080fe200000f0eff */
[----:B------:R-:W3:Y:S01]  /*0210*/  LDG.E.U8 R5, desc[UR22][R10.64] ;  /* 0x000000160a057981 */ /* 0x000ee2000c1e1100 */
[-C--:B------:R-:W-:Y:S01]  /*0220*/  IADD3 R16, P0, R18, R3.reuse, RZ ;  /* 0x0000000312107210 */ /* 0x080fe20007f1e0ff */
[C---:B------:R-:W-:Y:S01]  /*0230*/  IMAD R24, R7.reuse, 0x2, R20 ;  /* 0x0000000207187824 */ /* 0x040fe200078e0214 */
[-C--:B------:R-:W-:Y:S02]  /*0240*/  LEA.HI.X.SX32 R15, R6, R2.reuse, 0x1, P1 ;  /* 0x00000002060f7211 */ /* 0x080fe400008f0eff */
[-C--:B------:R-:W-:Y:S01]  /*0250*/  LEA.HI.X.SX32 R17, R18, R2.reuse, 0x1, P0 ;  /* 0x0000000212117211 */ /* 0x080fe200000f0eff */
[C---:B------:R-:W-:Y:S01]  /*0260*/  IMAD R26, R7.reuse, 0x2, R24 ;  /* 0x00000002071a7824 */ /* 0x040fe200078e0218 */
[CC--:B------:R-:W-:Y:S01]  /*0270*/  IADD3 R18, P0, R20.reuse, R3.reuse, RZ ;  /* 0x0000000314127210 */ /* 0x0c0fe20007f1e0ff */
[----:B------:R0:W4:Y:S02]  /*0280*/  LDG.E.U8 R8, desc[UR22][R14.64] ;  /* 0x000000160e087981 */ /* 0x000124000c1e1100 */
[----:B------:R-:W-:Y:S01]  /*0290*/  IMAD R28, R7, 0x2, R26 ;  /* 0x00000002071c7824 */ /* 0x000fe200078e021a */
[----:B------:R-:W-:Y:S01]  /*02a0*/  LEA.HI.X.SX32 R19, R20, R2, 0x1, P0 ;  /* 0x0000000214137211 */ /* 0x000fe200000f0eff */
[----:B------:R1:W5:Y:S01]  /*02b0*/  LDG.E.U8 R9, desc[UR22][R16.64] ;  /* 0x0000001610097981 */ /* 0x000362000c1e1100 */
[----:B------:R-:W-:-:S02]  /*02c0*/  IADD3 R20, P0, R24, R3, RZ ;  /* 0x0000000318147210 */ /* 0x000fc40007f1e0ff */
[-C--:B------:R-:W-:Y:S01]  /*02d0*/  IADD3 R22, P1, R26, R3.reuse, RZ ;  /* 0x000000031a167210 */ /* 0x080fe20007f3e0ff */
[----:B------:R1:W5:Y:S01]  /*02e0*/  LDG.E.U8 R10, desc[UR22][R18.64] ;  /* 0x00000016120a7981 */ /* 0x000362000c1e1100 */
[C---:B0-----:R-:W-:Y:S01]  /*02f0*/  IMAD R14, R7.reuse, 0x2, R28 ;  /* 0x00000002070e7824 */ /* 0x041fe200078e021c */
[-C--:B------:R-:W-:Y:S02]  /*0300*/  LEA.HI.X.SX32 R21, R24, R2.reuse, 0x1, P0 ;  /* 0x0000000218157211 */ /* 0x080fe400000f0eff */
[----:B------:R-:W4:Y:S01]  /*0310*/  LDG.E.U8 R6, desc[UR22][R12.64] ;  /* 0x000000160c067981 */ /* 0x000f22000c1e1100 */
[-C--:B------:R-:W-:Y:S01]  /*0320*/  IADD3 R24, P0, R28, R3.reuse, RZ ;  /* 0x000000031c187210 */ /* 0x080fe20007f1e0ff */
[C---:B-1----:R-:W-:Y:S01]  /*0330*/  IMAD R16, R7.reuse, 0x2, R14 ;  /* 0x0000000207107824 */ /* 0x042fe200078e020e */
[-C--:B------:R-:W-:Y:S01]  /*0340*/  LEA.HI.X.SX32 R23, R26, R2.reuse, 0x1, P1 ;  /* 0x000000021a177211 */ /* 0x080fe200008f0eff */
[----:B------:R0:W5:Y:S01]  /*0350*/  LDG.E.U8 R11, desc[UR22][R20.64] ;  /* 0x00000016140b7981 */ /* 0x000162000c1e1100 */
[----:B------:R-:W-:Y:S01]  /*0360*/  LEA.HI.X.SX32 R25, R28, R2, 0x1, P0 ;  /* 0x000000021c197211 */ /* 0x000fe200000f0eff */
[----:B------:R-:W-:Y:S01]  /*0370*/  IMAD R30, R7, 0x2, R16 ;  /* 0x00000002071e7824 */ /* 0x000fe200078e0210 */
[----:B------:R-:W-:-:S03]  /*0380*/  IADD3 R26, P0, R14, R3, RZ ;  /* 0x000000030e1a7210 */ /* 0x000fc60007f1e0ff */
[C---:B------:R-:W-:Y:S01]  /*0390*/  IMAD R32, R7.reuse, 0x2, R30 ;  /* 0x0000000207207824 */ /* 0x040fe200078e021e */
[-C--:B------:R-:W-:Y:S01]  /*03a0*/  LEA.HI.X.SX32 R27, R14, R2.reuse, 0x1, P0 ;  /* 0x000000020e1b7211 */ /* 0x080fe200000f0eff */
[----:B------:R1:W5:Y:S01]  /*03b0*/  LDG.E.U8 R12, desc[UR22][R22.64] ;  /* 0x00000016160c7981 */ /* 0x000362000c1e1100 */
[-C--:B------:R-:W-:Y:S02]  /*03c0*/  IADD3 R18, P0, R16, R3.reuse, RZ ;  /* 0x0000000310127210 */ /* 0x080fe40007f1e0ff */
[-C--:B------:R-:W-:Y:S01]  /*03d0*/  IADD3 R28, P1, R30, R3.reuse, RZ ;  /* 0x000000031e1c7210 */ /* 0x080fe20007f3e0ff */
[----:B------:R1:W5:Y:S01]  /*03e0*/  LDG.E.U8 R13, desc[UR22][R24.64] ;  /* 0x00000016180d7981 */ /* 0x000362000c1e1100 */
[-C--:B------:R-:W-:Y:S02]  /*03f0*/  LEA.HI.X.SX32 R19, R16, R2.reuse, 0x1, P0 ;  /* 0x0000000210137211 */ /* 0x080fe400000f0eff */
[-C--:B------:R-:W-:Y:S01]  /*0400*/  LEA.HI.X.SX32 R29, R30, R2.reuse, 0x1, P1 ;  /* 0x000000021e1d7211 */ /* 0x080fe200008f0eff */
[C---:B------:R-:W-:Y:S01]  /*0410*/  IMAD R30, R7.reuse, 0x2, R32 ;  /* 0x00000002071e7824 */ /* 0x040fe200078e0220 */
[CC--:B0-----:R-:W-:Y:S01]  /*0420*/  IADD3 R20, P0, R32.reuse, R3.reuse, RZ ;  /* 0x0000000320147210 */ /* 0x0c1fe20007f1e0ff */
[----:B------:R0:W5:Y:S03]  /*0430*/  LDG.E.U8 R14, desc[UR22][R26.64] ;  /* 0x000000161a0e7981 */ /* 0x000166000c1e1100 */
[-C--:B------:R-:W-:Y:S01]  /*0440*/  LEA.HI.X.SX32 R21, R32, R2.reuse, 0x1, P0 ;  /* 0x0000000220157211 */ /* 0x080fe200000f0eff */
[C---:B------:R-:W-:Y:S01]  /*0450*/  IMAD R32, R7.reuse, 0x2, R30 ;  /* 0x0000000207207824 */ /* 0x040fe200078e021e */
[CC--:B-1----:R-:W-:Y:S01]  /*0460*/  IADD3 R22, P0, R30.reuse, R3.reuse, RZ ;  /* 0x000000031e167210 */ /* 0x0c2fe20007f1e0ff */
[----:B------:R1:W5:Y:S03]  /*0470*/  LDG.E.U8 R16, desc[UR22][R28.64] ;  /* 0x000000161c107981 */ /* 0x000366000c1e1100 */
[-C--:B------:R-:W-:Y:S01]  /*0480*/  LEA.HI.X.SX32 R23, R30, R2.reuse, 0x1, P0 ;  /* 0x000000021e177211 */ /* 0x080fe200000f0eff */
[C---:B------:R-:W-:Y:S01]  /*0490*/  IMAD R30, R7.reuse, 0x2, R32 ;  /* 0x00000002071e7824 */ /* 0x040fe200078e0220 */
[-C--:B------:R-:W-:Y:S01]  /*04a0*/  IADD3 R24, P0, R32, R3.reuse, RZ ;  /* 0x0000000320187210 */ /* 0x080fe20007f1e0ff */
[----:B------:R-:W5:Y:S02]  /*04b0*/  LDG.E.U8 R17, desc[UR22][R20.64] ;  /* 0x0000001614117981 */ /* 0x000f64000c1e1100 */
[C---:B------:R-:W-:Y:S01]  /*04c0*/  IMAD R34, R7.reuse, 0x2, R30 ;  /* 0x0000000207227824 */ /* 0x040fe200078e021e */
[----:B0-----:R-:W-:Y:S01]  /*04d0*/  IADD3 R26, P1, R30, R3, RZ ;  /* 0x000000031e1a7210 */ /* 0x001fe20007f3e0ff */
[----:B------:R-:W5:Y:S01]  /*04e0*/  LDG.E.U8 R15, desc[UR22][R18.64] ;  /* 0x00000016120f7981 */ /* 0x000f62000c1e1100 */
[-C--:B------:R-:W-:Y:S01]  /*04f0*/  LEA.HI.X.SX32 R25, R32, R2.reuse, 0x1, P0 ;  /* 0x0000000220197211 */ /* 0x080fe200000f0eff */
[----:B------:R-:W-:Y:S01]  /*0500*/  IMAD R32, R7, 0x2, R34 ;  /* 0x0000000207207824 */ /* 0x000fe200078e0222 */
[----:B------:R-:W-:-:S02]  /*0510*/  LEA.HI.X.SX32 R27, R30, R2, 0x1, P1 ;  /* 0x000000021e1b7211 */ /* 0x000fc400008f0eff */
[CC--:B------:R-:W-:Y:S01]  /*0520*/  IADD3 R30, P0, R34.reuse, R3.reuse, RZ ;  /* 0x00000003221e7210 */ /* 0x0c0fe20007f1e0ff */
[C---:B------:R-:W-:Y:S02]  /*0530*/  IMAD R36, R7.reuse, 0x2, R32 ;  /* 0x0000000207247824 */ /* 0x040fe400078e0220 */
[----:B------:R0:W5:Y:S01]  /*0540*/  LDG.E.U8 R20, desc[UR22][R26.64] ;  /* 0x000000161a147981 */ /* 0x000162000c1e1100 */
[-C--:B------:R-:W-:Y:S01]  /*0550*/  LEA.HI.X.SX32 R31, R34, R2.reuse, 0x1, P0 ;  /* 0x00000002221f7211 */ /* 0x080fe200000f0eff */
[C---:B------:R-:W-:Y:S01]  /*0560*/  IMAD R38, R7.reuse, 0x2, R36 ;  /* 0x0000000207267824 */ /* 0x040fe200078e0224 */
[CC--:B-1----:R-:W-:Y:S01]  /*0570*/  IADD3 R28, P0, R32.reuse, R3.reuse, RZ ;  /* 0x00000003201c7210 */ /* 0x0c2fe20007f1e0ff */
[----:B------:R-:W5:Y:S02]  /*0580*/  LDG.E.U8 R18, desc[UR22][R22.64] ;  /* 0x0000001616127981 */ /* 0x000f64000c1e1100 */
[C---:B------:R-:W-:Y:S01]  /*0590*/  IMAD R40, R7.reuse, 0x2, R38 ;  /* 0x0000000207287824 */ /* 0x040fe200078e0226 */
[----:B------:R-:W-:Y:S01]  /*05a0*/  LEA.HI.X.SX32 R29, R32, R2, 0x1, P0 ;  /* 0x00000002201d7211 */ /* 0x000fe200000f0eff */
[----:B------:R1:W5:Y:S01]  /*05b0*/  LDG.E.U8 R21, desc[UR22][R30.64] ;  /* 0x000000161e157981 */ /* 0x000362000c1e1100 */
[----:B------:R-:W-:Y:S01]  /*05c0*/  IADD3 R32, P0, R36, R3, RZ ;  /* 0x0000000324207210 */ /* 0x000fe20007f1e0ff */
[----:B0-----:R-:W-:-:S02]  /*05d0*/  IMAD R26, R7, 0x2, R40 ;  /* 0x00000002071a7824 */ /* 0x001fc400078e0228 */
[----:B------:R-:W5:Y:S01]  /*05e0*/  LDG.E.U8 R19, desc[UR22][R24.64] ;  /* 0x0000001618137981 */ /* 0x000f62000c1e1100 */
[-C--:B------:R-:W-:Y:S02]  /*05f0*/  LEA.HI.X.SX32 R33, R36, R2.reuse, 0x1, P0 ;  /* 0x0000000224217211 */ /* 0x080fe400000f0eff */
[-C--:B------:R-:W-:Y:S01]  /*0600*/  IADD3 R36, P0, R40, R3.reuse, RZ ;  /* 0x0000000328247210 */ /* 0x080fe20007f1e0ff */
[C---:B------:R-:W-:Y:S01]  /*0610*/  IMAD R42, R7.reuse, 0x2, R26 ;  /* 0x00000002072a7824 */ /* 0x040fe200078e021a */
[-C--:B------:R-:W-:Y:S01]  /*0620*/  IADD3 R34, P1, R38, R3.reuse, RZ ;  /* 0x0000000326227210 */ /* 0x080fe20007f3e0ff */
[----:B------:R0:W5:Y:S01]  /*0630*/  LDG.E.U8 R22, desc[UR22][R28.64] ;  /* 0x000000161c167981 */ /* 0x000162000c1e1100 */
[-C--:B------:R-:W-:Y:S02]  /*0640*/  LEA.HI.X.SX32 R37, R40, R2.reuse, 0x1, P0 ;  /* 0x0000000228257211 */ /* 0x080fe400000f0eff */
[----:B-1----:R-:W-:Y:S01]  /*0650*/  IADD3 R30, P0, R26, R3, RZ ;  /* 0x000000031a1e7210 */ /* 0x002fe20007f1e0ff */
[----:B------:R-:W-:Y:S01]  /*0660*/  IMAD R44, R7, 0x2, R42 ;  /* 0x00000002072c7824 */ /* 0x000fe200078e022a */
[-C--:B------:R-:W-:Y:S01]  /*0670*/  LEA.HI.X.SX32 R35, R38, R2.reuse, 0x1, P1 ;  /* 0x0000000226237211 */ /* 0x080fe200008f0eff */
[----:B------:R1:W5:Y:S01]  /*0680*/  LDG.E.U8 R23, desc[UR22][R32.64] ;  /* 0x0000001620177981 */ /* 0x000362000c1e1100 */
[----:B------:R-:W-:-:S02]  /*0690*/  LEA.HI.X.SX32 R31, R26, R2, 0x1, P0 ;  /* 0x000000021a1f7211 */ /* 0x000fc400000f0eff */
[-C--:B------:R-:W-:Y:S01]  /*06a0*/  IADD3 R38, P0, R42, R3.reuse, RZ ;  /* 0x000000032a267210 */ /* 0x080fe20007f1e0ff */
[C---:B0-----:R-:W-:Y:S01]  /*06b0*/  IMAD R28, R7.reuse, 0x2, R44 ;  /* 0x00000002071c7824 */ /* 0x041fe200078e022c */
[-C--:B------:R-:W-:Y:S01]  /*06c0*/  IADD3 R40, P1, R44, R3.reuse, RZ ;  /* 0x000000032c287210 */ /* 0x080fe20007f3e0ff */
[----:B------:R0:W5:Y:S01]  /*06d0*/  LDG.E.U8 R24, desc[UR22][R34.64] ;  /* 0x0000001622187981 */ /* 0x000162000c1e1100 */
[-C--:B------:R-:W-:Y:S01]  /*06e0*/  LEA.HI.X.SX32 R39, R42, R2.reuse, 0x1, P0 ;  /* 0x000000022a277211 */ /* 0x080fe200000f0eff */
[C---:B------:R-:W-:Y:S01]  /*06f0*/  IMAD R42, R7.reuse, 0x2, R28 ;  /* 0x00000002072a7824 */ /* 0x040fe200078e021c */
[-C--:B------:R-:W-:Y:S01]  /*0700*/  LEA.HI.X.SX32 R41, R44, R2.reuse, 0x1, P1 ;  /* 0x000000022c297211 */ /* 0x080fe200008f0eff */
[----:B------:R0:W5:Y:S01]  /*0710*/  LDG.E.U8 R25, desc[UR22][R36.64] ;  /* 0x0000001624197981 */ /* 0x000162000c1e1100 */
[CC--:B-1----:R-:W-:Y:S01]  /*0720*/  IADD3 R32, P0, R28.reuse, R3.reuse, RZ ;  /* 0x000000031c207210 */ /* 0x0c2fe20007f1e0ff */
[C---:B------:R-:W-:Y:S02]  /*0730*/  IMAD R44, R7.reuse, 0x2, R42 ;  /* 0x00000002072c7824 */ /* 0x040fe400078e022a */
[----:B------:R1:W5:Y:S01]  /*0740*/  LDG.E.U8 R27, desc[UR22][R38.64] ;  /* 0x00000016261b7981 */ /* 0x000362000c1e1100 */
[-C--:B------:R-:W-:Y:S01]  /*0750*/  LEA.HI.X.SX32 R33, R28, R2.reuse, 0x1, P0 ;  /* 0x000000021c217211 */ /* 0x080fe200000f0eff */
[C---:B------:R-:W-:Y:S01]  /*0760*/  IMAD R46, R7.reuse, 0x2, R44 ;  /* 0x00000002072e7824 */ /* 0x040fe200078e022c */
[CC--:B0-----:R-:W-:Y:S01]  /*0770*/  IADD3 R34, P0, R42.reuse, R3.reuse, RZ ;  /* 0x000000032a227210 */ /* 0x0c1fe20007f1e0ff */
[----:B------:R0:W5:Y:S02]  /*0780*/  LDG.E.U8 R28, desc[UR22][R40.64] ;  /* 0x00000016281c7981 */ /* 0x000164000c1e1100 */
[----:B------:R-:W-:Y:S01]  /*0790*/  IMAD R48, R7, 0x2, R46 ;  /* 0x0000000207307824 */ /* 0x000fe200078e022e */
[----:B------:R-:W-:Y:S01]  /*07a0*/  LEA.HI.X.SX32 R35, R42, R2, 0x1, P0 ;  /* 0x000000022a237211 */ /* 0x000fe200000f0eff */
[----:B------:R-:W5:Y:S01]  /*07b0*/  LDG.E.U8 R29, desc[UR22][R32.64] ;  /* 0x00000016201d7981 */ /* 0x000f62000c1e1100 */
[----:B------:R-:W-:-:S03]  /*07c0*/  IADD3 R36, P0, R44, R3, RZ ;  /* 0x000000032c247210 */ /* 0x000fc60007f1e0ff */
[----:B------:R-:W5:Y:S01]  /*07d0*/  LDG.E.U8 R26, desc[UR22][R30.64] ;  /* 0x000000161e1a7981 */ /* 0x000f62000c1e1100 */
[----:B------:R-:W-:Y:S01]  /*07e0*/  LEA.HI.X.SX32 R37, R44, R2, 0x1, P0 ;  /* 0x000000022c257211 */ /* 0x000fe200000f0eff */
[----:B------:R-:W-:Y:S01]  /*07f0*/  IMAD R44, R7, 0x2, R48 ;  /* 0x00000002072c7824 */ /* 0x000fe200078e0230 */
[----:B-1----:R-:W-:-:S04]  /*0800*/  IADD3 R38, P0, R48, R3, RZ ;  /* 0x0000000330267210 */ /* 0x002fc80007f1e0ff */
[-C--:B------:R-:W-:Y:S01]  /*0810*/  LEA.HI.X.SX32 R39, R48, R2.reuse, 0x1, P0 ;  /* 0x0000000230277211 */ /* 0x080fe200000f0eff */
[C---:B------:R-:W-:Y:S01]  /*0820*/  IMAD R48, R7.reuse, 0x2, R44 ;  /* 0x0000000207307824 */ /* 0x040fe200078e022c */
[CC--:B------:R-:W-:Y:S01]  /*0830*/  IADD3 R42, P1, R46.reuse, R3.reuse, RZ ;  /* 0x000000032e2a7210 */ /* 0x0c0fe20007f3e0ff */
[----:B------:R-:W5:Y:S02]  /*0840*/  LDG.E.U8 R30, desc[UR22][R34.64] ;  /* 0x00000016221e7981 */ /* 0x000f64000c1e1100 */
[C---:B------:R-:W-:Y:S01]  /*0850*/  IMAD R50, R7.reuse, 0x2, R48 ;  /* 0x0000000207327824 */ /* 0x040fe200078e0230 */
[-C--:B------:R-:W-:Y:S01]  /*0860*/  LEA.HI.X.SX32 R43, R46, R2.reuse, 0x1, P1 ;  /* 0x000000022e2b7211 */ /* 0x080fe200008f0eff */
[----:B------:R1:W5:Y:S01]  /*0870*/  LDG.E.U8 R33, desc[UR22][R38.64] ;  /* 0x0000001626217981 */ /* 0x000362000c1e1100 */
[-C--:B0-----:R-:W-:Y:S01]  /*0880*/  IADD3 R40, P0, R44, R3.reuse, RZ ;  /* 0x000000032c287210 */ /* 0x081fe20007f1e0ff */
[----:B------:R-:W-:Y:S01]  /*0890*/  IMAD R52, R7, 0x2, R50 ;  /* 0x0000000207347824 */ /* 0x000fe200078e0232 */
[----:B------:R-:W-:Y:S01]  /*08a0*/  IADD3 R46, P1, R50, R3, RZ ;  /* 0x00000003322e7210 */ /* 0x000fe20007f3e0ff */
[----:B------:R0:W5:Y:S01]  /*08b0*/  LDG.E.U8 R32, desc[UR22][R42.64] ;  /* 0x000000162a207981 */ /* 0x000162000c1e1100 */
[----:B------:R-:W-:-:S02]  /*08c0*/  LEA.HI.X.SX32 R41, R44, R2, 0x1, P0 ;  /* 0x000000022c297211 */ /* 0x000fc400000f0eff */
[-C--:B------:R-:W-:Y:S01]  /*08d0*/  LEA.HI.X.SX32 R47, R50, R2.reuse, 0x1, P1 ;  /* 0x00000002322f7211 */ /* 0x080fe200008f0eff */
[C---:B------:R-:W-:Y:S01]  /*08e0*/  IMAD R50, R7.reuse, 0x2, R52 ;  /* 0x0000000207327824 */ /* 0x040fe200078e0234 */
[CC--:B------:R-:W-:Y:S01]  /*08f0*/  IADD3 R44, P0, R48.reuse, R3.reuse, RZ ;  /* 0x00000003302c7210 */ /* 0x0c0fe20007f1e0ff */
[----:B------:R0:W5:Y:S02]  /*0900*/  LDG.E.U8 R34, desc[UR22][R40.64] ;  /* 0x0000001628227981 */ /* 0x000164000c1e1100 */
[C---:B-1----:R-:W-:Y:S01]  /*0910*/  IMAD R38, R7.reuse, 0x2, R50 ;  /* 0x0000000207267824 */ /* 0x042fe200078e0232 */
[-C--:B------:R-:W-:Y:S01]  /*0920*/  LEA.HI.X.SX32 R45, R48, R2.reuse, 0x1, P0 ;  /* 0x00000002302d7211 */ /* 0x080fe200000f0eff */
[----:B------:R-:W5:Y:S01]  /*0930*/  LDG.E.U8 R31, desc[UR22][R36.64] ;  /* 0x00000016241f7981 */ /* 0x000f62000c1e1100 */
[C---:B------:R-:W-:Y:S01]  /*0940*/  IADD3 R48, P0, R52.reuse, R3, RZ ;  /* 0x0000000334307210 */ /* 0x040fe20007f1e0ff */
[----:B------:R-:W-:Y:S02]  /*0950*/  IMAD R54, R7, 0x2, R38 ;  /* 0x0000000207367824 */ /* 0x000fe400078e0226 */
[----:B------:R1:W5:Y:S01]  /*0960*/  LDG.E.U8 R35, desc[UR22][R44.64] ;  /* 0x000000162c237981 */ /* 0x000362000c1e1100 */
[----:B------:R-:W-:-:S02]  /*0970*/  LEA.HI.X.SX32 R49, R52, R2, 0x1, P0 ;  /* 0x0000000234317211 */ /* 0x000fc400000f0eff */
[-C--:B0-----:R-:W-:Y:S01]  /*0980*/  IADD3 R42, P0, R50, R3.reuse, RZ ;  /* 0x00000003322a7210 */ /* 0x081fe20007f1e0ff */
[C---:B------:R-:W-:Y:S01]  /*0990*/  IMAD R40, R7.reuse, 0x2, R54 ;  /* 0x0000000207287824 */ /* 0x040fe200078e0236 */
[-C--:B------:R-:W-:Y:S01]  /*09a0*/  IADD3 R52, P1, R54, R3.reuse, RZ ;  /* 0x0000000336347210 */ /* 0x080fe20007f3e0ff */
[----:B------:R0:W5:Y:S01]  /*09b0*/  LDG.E.U8 R36, desc[UR22][R46.64] ;  /* 0x000000162e247981 */ /* 0x000162000c1e1100 */
[-C--:B------:R-:W-:Y:S02]  /*09c0*/  LEA.HI.X.SX32 R43, R50, R2.reuse, 0x1, P0 ;  /* 0x00000002322b7211 */ /* 0x080fe400000f0eff */
[----:B------:R-:W-:Y:S01]  /*09d0*/  IADD3 R50, P0, R38, R3, RZ ;  /* 0x0000000326327210 */ /* 0x000fe20007f1e0ff */
[----:B------:R0:W5:Y:S01]  /*09e0*/  LDG.E.U8 R37, desc[UR22][R48.64] ;  /* 0x0000001630257981 */ /* 0x000162000c1e1100 */
[-C--:B------:R-:W-:Y:S01]  /*09f0*/  LEA.HI.X.SX32 R53, R54, R2.reuse, 0x1, P1 ;  /* 0x0000000236357211 */ /* 0x080fe200008f0eff */
[----:B------:R-:W-:Y:S01]  /*0a00*/  IMAD R54, R7, 0x2, R40 ;  /* 0x0000000207367824 */ /* 0x000fe200078e0228 */
[----:B------:R-:W-:-:S02]  /*0a10*/  LEA.HI.X.SX32 R51, R38, R2, 0x1, P0 ;  /* 0x0000000226337211 */ /* 0x000fc400000f0eff */
[CC--:B-1----:R-:W-:Y:S01]  /*0a20*/  IADD3 R44, P0, R40.reuse, R3.reuse, RZ ;  /* 0x00000003282c7210 */ /* 0x0c2fe20007f1e0ff */
[C---:B------:R-:W-:Y:S01]  /*0a30*/  IMAD R56, R7.reuse, 0x2, R54 ;  /* 0x0000000207387824 */ /* 0x040fe200078e0236 */
[----:B------:R-:W5:Y:S02]  /*0a40*/  LDG.E.U8 R38, desc[UR22][R42.64] ;  /* 0x000000162a267981 */ /* 0x000f64000c1e1100 */
[-C--:B------:R-:W-:Y:S01]  /*0a50*/  LEA.HI.X.SX32 R45, R40, R2.reuse, 0x1, P0 ;  /* 0x00000002282d7211 */ /* 0x080fe200000f0eff */
[C---:B------:R-:W-:Y:S01]  /*0a60*/  IMAD R58, R7.reuse, 0x2, R56 ;  /* 0x00000002073a7824 */ /* 0x040fe200078e0238 */
[CC--:B0-----:R-:W-:Y:S01]  /*0a70*/  IADD3 R46, P0, R54.reuse, R3.reuse, RZ ;  /* 0x00000003362e7210 */ /* 0x0c1fe20007f1e0ff */
[----:B------:R0:W5:Y:S02]  /*0a80*/  LDG.E.U8 R39, desc[UR22][R50.64] ;  /* 0x0000001632277981 */ /* 0x000164000c1e1100 */
[----:B------:R-:W-:Y:S01]  /*0a90*/  IMAD R60, R7, 0x2, R58 ;  /* 0x00000002073c7824 */ /* 0x000fe200078e023a */
[----:B------:R-:W-:Y:S01]  /*0aa0*/  LEA.HI.X.SX32 R47, R54, R2, 0x1, P0 ;  /* 0x00000002362f7211 */ /* 0x000fe200000f0eff */
[----:B------:R1:W5:Y:S01]  /*0ab0*/  LDG.E.U8 R40, desc[UR22][R52.64] ;  /* 0x0000001634287981 */ /* 0x000362000c1e1100 */
[----:B------:R-:W-:-:S02]  /*0ac0*/  IADD3 R48, P0, R56, R3, RZ ;  /* 0x0000000338307210 */ /* 0x000fc40007f1e0ff */
[-C--:B------:R-:W-:Y:S01]  /*0ad0*/  IADD3 R54, P1, R58, R3.reuse, RZ ;  /* 0x000000033a367210 */ /* 0x080fe20007f3e0ff */
[----:B------:R-:W5:Y:S01]  /*0ae0*/  LDG.E.U8 R41, desc[UR22][R44.64] ;  /* 0x000000162c297981 */ /* 0x000f62000c1e1100 */
[-C--:B------:R-:W-:Y:S01]  /*0af0*/  LEA.HI.X.SX32 R49, R56, R2.reuse, 0x1, P0 ;  /* 0x0000000238317211 */ /* 0x080fe200000f0eff */
[C---:B------:R-:W-:Y:S01]  /*0b00*/  IMAD R56, R7.reuse, 0x2, R60 ;  /* 0x0000000207387824 */ /* 0x040fe200078e023c */
[CC--:B0-----:R-:W-:Y:S01]  /*0b10*/  IADD3 R50, P0, R60.reuse, R3.reuse, RZ ;  /* 0x000000033c327210 */ /* 0x0c1fe20007f1e0ff */
[----:B------:R-:W5:Y:S03]  /*0b20*/  LDG.E.U8 R42, desc[UR22][R46.64] ;  /* 0x000000162e2a7981 */ /* 0x000f66000c1e1100 */
[-C--:B------:R-:W-:Y:S01]  /*0b30*/  LEA.HI.X.SX32 R51, R60, R2.reuse, 0x1, P0 ;  /* 0x000000023c337211 */ /* 0x080fe200000f0eff */
[C---:B------:R-:W-:Y:S01]  /*0b40*/  IMAD R60, R7.reuse, 0x2, R56 ;  /* 0x00000002073c7824 */ /* 0x040fe200078e0238 */
[-C--:B------:R-:W-:Y:S01]  /*0b50*/  LEA.HI.X.SX32 R55, R58, R2.reuse, 0x1, P1 ;  /* 0x000000023a377211 */ /* 0x080fe200008f0eff */
[----:B------:R-:W5:Y:S02]  /*0b60*/  LDG.E.U8 R43, desc[UR22][R48.64] ;  /* 0x00000016302b7981 */ /* 0x000f64000c1e1100 */
[C---:B------:R-:W-:Y:S01]  /*0b70*/  IMAD R62, R7.reuse, 0x2, R60 ;  /* 0x00000002073e7824 */ /* 0x040fe200078e023c */
[-C--:B-1----:R-:W-:Y:S01]  /*0b80*/  IADD3 R52, P0, R56, R3.reuse, RZ ;  /* 0x0000000338347210 */ /* 0x082fe20007f1e0ff */
[----:B------:R0:W5:Y:S02]  /*0b90*/  LDG.E.U8 R45, desc[UR22][R50.64] ;  /* 0x00000016322d7981 */ /* 0x000164000c1e1100 */
        /* <DEDUP_REMOVED lines=8> */
[C---:B0-----:R-:W-:Y:S01]  /*0c20*/  IMAD R50, R7.reuse, 0x2, R62 ;  /* 0x0000000207327824 */ /* 0x041fe200078e023e */
[-C--:B------:R-:W-:Y:S01]  /*0c30*/  LEA.HI.X.SX32 R57, R60, R2.reuse, 0x1, P0 ;  /* 0x000000023c397211 */ /* 0x080fe200000f0eff */
[----:B------:R-:W5:Y:S01]  /*0c40*/  LDG.E.U8 R48, desc[UR22][R58.64] ;  /* 0x000000163a307981 */ /* 0x000f62000c1e1100 */
[C---:B------:R-:W-:Y:S01]  /*0c50*/  IADD3 R60, P0, R64.reuse, R3, RZ ;  /* 0x00000003403c7210 */ /* 0x040fe20007f1e0ff */
[----:B------:R-:W-:Y:S02]  /*0c60*/  IMAD R66, R7, 0x2, R50 ;  /* 0x0000000207427824 */ /* 0x000fe400078e0232 */
[----:B------:R0:W5:Y:S01]  /*0c70*/  LDG.E.U8 R47, desc[UR22][R56.64] ;  /* 0x00000016382f7981 */ /* 0x000162000c1e1100 */
[----:B------:R-:W-:-:S02]  /*0c80*/  LEA.HI.X.SX32 R61, R64, R2, 0x1, P0 ;  /* 0x00000002403d7211 */ /* 0x000fc400000f0eff */
[-C--:B-1----:R-:W-:Y:S01]  /*0c90*/  IADD3 R54, P0, R62, R3.reuse, RZ ;  /* 0x000000033e367210 */ /* 0x082fe20007f1e0ff */
[C---:B------:R-:W-:Y:S01]  /*0ca0*/  IMAD R52, R7.reuse, 0x2, R66 ;  /* 0x0000000207347824 */ /* 0x040fe200078e0242 */
[-C--:B------:R-:W-:Y:S01]  /*0cb0*/  IADD3 R64, P1, R66, R3.reuse, RZ ;  /* 0x0000000342407210 */ /* 0x080fe20007f3e0ff */
[----:B------:R1:W5:Y:S01]  /*0cc0*/  LDG.E.U8 R49, desc[UR22][R60.64] ;  /* 0x000000163c317981 */ /* 0x000362000c1e1100 */
[-C--:B------:R-:W-:Y:S02]  /*0cd0*/  LEA.HI.X.SX32 R55, R62, R2.reuse, 0x1, P0 ;  /* 0x000000023e377211 */ /* 0x080fe400000f0eff */
[----:B------:R-:W-:Y:S02]  /*0ce0*/  IADD3 R62, P0, R50, R3, RZ ;  /* 0x00000003323e7210 */ /* 0x000fe40007f1e0ff */
[-C--:B------:R-:W-:Y:S01]  /*0cf0*/  LEA.HI.X.SX32 R65, R66, R2.reuse, 0x1, P1 ;  /* 0x0000000242417211 */ /* 0x080fe200008f0eff */
[----:B------:R-:W-:Y:S01]  /*0d00*/  IMAD R66, R7, 0x2, R52 ;  /* 0x0000000207427824 */ /* 0x000fe200078e0234 */
[----:B------:R-:W-:-:S02]  /*0d10*/  LEA.HI.X.SX32 R63, R50, R2, 0x1, P0 ;  /* 0x00000002323f7211 */ /* 0x000fc400000f0eff */
[CC--:B0-----:R-:W-:Y:S01]  /*0d20*/  IADD3 R56, P0, R52.reuse, R3.reuse, RZ ;  /* 0x0000000334387210 */ /* 0x0c1fe20007f1e0ff */
[C---:B------:R-:W-:Y:S01]  /*0d30*/  IMAD R68, R7.reuse, 0x2, R66 ;  /* 0x0000000207447824 */ /* 0x040fe200078e0242 */
[----:B------:R-:W5:Y:S02]  /*0d40*/  LDG.E.U8 R50, desc[UR22][R54.64] ;  /* 0x0000001636327981 */ /* 0x000f64000c1e1100 */
[-C--:B------:R-:W-:Y:S01]  /*0d50*/  LEA.HI.X.SX32 R57, R52, R2.reuse, 0x1, P0 ;  /* 0x0000000234397211 */ /* 0x080fe200000f0eff */
[C---:B------:R-:W-:Y:S01]  /*0d60*/  IMAD R70, R7.reuse, 0x2, R68 ;  /* 0x0000000207467824 */ /* 0x040fe200078e0244 */
[CC--:B------:R-:W-:Y:S01]  /*0d70*/  IADD3 R58, P0, R66.reuse, R3.reuse, RZ ;  /* 0x00000003423a7210 */ /* 0x0c0fe20007f1e0ff */
[----:B------:R0:W5:Y:S02]  /*0d80*/  LDG.E.U8 R51, desc[UR22][R62.64] ;  /* 0x000000163e337981 */ /* 0x000164000c1e1100 */
[----:B------:R-:W-:Y:S01]  /*0d90*/  IMAD R72, R7, 0x2, R70 ;  /* 0x0000000207487824 */ /* 0x000fe200078e0246 */
[----:B------:R-:W-:Y:S01]  /*0da0*/  LEA.HI.X.SX32 R59, R66, R2, 0x1, P0 ;  /* 0x00000002423b7211 */ /* 0x000fe200000f0eff */
[----:B------:R0:W5:Y:S01]  /*0db0*/  LDG.E.U8 R52, desc[UR22][R64.64] ;  /* 0x0000001640347981 */ /* 0x000162000c1e1100 */
[----:B-1----:R-:W-:-:S02]  /*0dc0*/  IADD3 R60, P0, R68, R3, RZ ;  /* 0x00000003443c7210 */ /* 0x002fc40007f1e0ff */
        /* <DEDUP_REMOVED lines=11> */
[-C--:B------:R-:W-:Y:S01]  /*0e80*/  IADD3 R64, P0, R68, R3.reuse, RZ ;  /* 0x0000000344407210 */ /* 0x080fe20007f1e0ff */
        /* <DEDUP_REMOVED lines=47> */
[-C--:B--2---:R-:W-:Y:S01]  /*1180*/  IADD3 R76, P0, R80, R3.reuse, RZ ;  /* 0x00000003504c7210 */ /* 0x084fe20007f1e0ff */
[----:B------:R0:W2:Y:S02]  /*1190*/  LDG.E.U8 R69, desc[UR22][R74.64] ;  /* 0x000000164a457981 */ /* 0x0000a4000c1e1100 */
[----:B------:R-:W-:Y:S01]  /*11a0*/  IMAD R88, R7, 0x2, R86 ;  /* 0x0000000207587824 */ /* 0x000fe200078e0256 */
[----:B------:R-:W-:Y:S01]  /*11b0*/  IADD3 R82, P1, R86, R3, RZ ;  /* 0x0000000356527210 */ /* 0x000fe20007f3e0ff */
[----:B------:R1:W2:Y:S01]  /*11c0*/  LDG.E.U8 R68, desc[UR22][R78.64] ;  /* 0x000000164e447981 */ /* 0x0002a2000c1e1100 */
[----:B------:R-:W-:-:S02]  /*11d0*/  LEA.HI.X.SX32 R77, R80, R2, 0x1, P0 ;  /* 0x00000002504d7211 */ /* 0x000fc400000f0eff */
[-C--:B------:R-:W-:Y:S01]  /*11e0*/  LEA.HI.X.SX32 R83, R86, R2.reuse, 0x1, P1 ;  /* 0x0000000256537211 */ /* 0x080fe200008f0eff */
[C---:B------:R-:W-:Y:S01]  /*11f0*/  IMAD R86, R7.reuse, 0x2, R88 ;  /* 0x0000000207567824 */ /* 0x040fe200078e0258 */
[CC--:B------:R-:W-:Y:S01]  /*1200*/  IADD3 R80, P0, R84.reuse, R3.reuse, RZ ;  /* 0x0000000354507210 */ /* 0x0c0fe20007f1e0ff */
[----:B------:R3:W2:Y:S02]  /*1210*/  LDG.E.U8 R70, desc[UR22][R76.64] ;  /* 0x000000164c467981 */ /* 0x0006a4000c1e1100 */
[C---:B0-----:R-:W-:Y:S01]  /*1220*/  IMAD R74, R7.reuse, 0x2, R86 ;  /* 0x00000002074a7824 */ /* 0x041fe200078e0256 */
[-C--:B------:R-:W-:Y:S01]  /*1230*/  LEA.HI.X.SX32 R81, R84, R2.reuse, 0x1, P0 ;  /* 0x0000000254517211 */ /* 0x080fe200000f0eff */
[----:B------:R-:W2:Y:S01]  /*1240*/  LDG.E.U8 R72, desc[UR22][R82.64] ;  /* 0x0000001652487981 */ /* 0x000ea2000c1e1100 */
[C---:B------:R-:W-:Y:S01]  /*1250*/  IADD3 R84, P0, R88.reuse, R3, RZ ;  /* 0x0000000358547210 */ /* 0x040fe20007f1e0ff */
[----:B------:R-:W-:Y:S02]  /*1260*/  IMAD R90, R7, 0x2, R74 ;  /* 0x00000002075a7824 */ /* 0x000fe400078e024a */
[----:B------:R0:W2:Y:S01]  /*1270*/  LDG.E.U8 R71, desc[UR22][R80.64] ;  /* 0x0000001650477981 */ /* 0x0000a2000c1e1100 */
[----:B------:R-:W-:-:S02]  /*1280*/  LEA.HI.X.SX32 R85, R88, R2, 0x1, P0 ;  /* 0x0000000258557211 */ /* 0x000fc400000f0eff */
[-C--:B-1----:R-:W-:Y:S01]  /*1290*/  IADD3 R78, P0, R86, R3.reuse, RZ ;  /* 0x00000003564e7210 */ /* 0x082fe20007f1e0ff */
[C---:B---3--:R-:W-:Y:S01]  /*12a0*/  IMAD R76, R7.reuse, 0x2, R90 ;  /* 0x00000002074c7824 */ /* 0x048fe200078e025a */
[-C--:B------:R-:W-:Y:S01]  /*12b0*/  IADD3 R88, P1, R90, R3.reuse, RZ ;  /* 0x000000035a587210 */ /* 0x080fe20007f3e0ff */
[----:B------:R1:W3:Y:S01]  /*12c0*/  LDG.E.U8 R73, desc[UR22][R84.64] ;  /* 0x0000001654497981 */ /* 0x0002e2000c1e1100 */
[-C--:B------:R-:W-:Y:S02]  /*12d0*/  LEA.HI.X.SX32 R79, R86, R2.reuse, 0x1, P0 ;  /* 0x00000002564f7211 */ /* 0x080fe400000f0eff */
[----:B------:R-:W-:Y:S02]  /*12e0*/  IADD3 R86, P0, R74, R3, RZ ;  /* 0x000000034a567210 */ /* 0x000fe40007f1e0ff */
[-C--:B------:R-:W-:Y:S01]  /*12f0*/  LEA.HI.X.SX32 R89, R90, R2.reuse, 0x1, P1 ;  /* 0x000000025a597211 */ /* 0x080fe200008f0eff */
[----:B------:R-:W-:Y:S01]  /*1300*/  IMAD R90, R7, 0x2, R76 ;  /* 0x00000002075a7824 */ /* 0x000fe200078e024c */
[----:B------:R-:W-:-:S02]  /*1310*/  LEA.HI.X.SX32 R87, R74, R2, 0x1, P0 ;  /* 0x000000024a577211 */ /* 0x000fc400000f0eff */
[CC--:B0-----:R-:W-:Y:S01]  /*1320*/  IADD3 R80, P0, R76.reuse, R3.reuse, RZ ;  /* 0x000000034c507210 */ /* 0x0c1fe20007f1e0ff */
[C---:B------:R-:W-:Y:S01]  /*1330*/  IMAD R92, R7.reuse, 0x2, R90 ;  /* 0x00000002075c7824 */ /* 0x040fe200078e025a */
[----:B------:R-:W3:Y:S02]  /*1340*/  LDG.E.U8 R74, desc[UR22][R78.64] ;  /* 0x000000164e4a7981 */ /* 0x000ee4000c1e1100 */
[-C--:B------:R-:W-:Y:S01]  /*1350*/  LEA.HI.X.SX32 R81, R76, R2.reuse, 0x1, P0 ;  /* 0x000000024c517211 */ /* 0x080fe200000f0eff */
[C---:B------:R-:W-:Y:S01]  /*1360*/  IMAD R94, R7.reuse, 0x2, R92 ;  /* 0x00000002075e7824 */ /* 0x040fe200078e025c */
[CC--:B------:R-:W-:Y:S01]  /*1370*/  IADD3 R82, P0, R90.reuse, R3.reuse, RZ ;  /* 0x000000035a527210 */ /* 0x0c0fe20007f1e0ff */
[----:B------:R0:W3:Y:S02]  /*1380*/  LDG.E.U8 R75, desc[UR22][R86.64] ;  /* 0x00000016564b7981 */ /* 0x0000e4000c1e1100 */
[----:B------:R-:W-:Y:S01]  /*1390*/  IMAD R96, R7, 0x2, R94 ;  /* 0x0000000207607824 */ /* 0x000fe200078e025e */
[----:B------:R-:W-:Y:S01]  /*13a0*/  LEA.HI.X.SX32 R83, R90, R2, 0x1, P0 ;  /* 0x000000025a537211 */ /* 0x000fe200000f0eff */
[----:B------:R4:W3:Y:S01]  /*13b0*/  LDG.E.U8 R76, desc[UR22][R88.64] ;  /* 0x00000016584c7981 */ /* 0x0008e2000c1e1100 */
[----:B-1----:R-:W-:-:S02]  /*13c0*/  IADD3 R84, P0, R92, R3, RZ ;  /* 0x000000035c547210 */ /* 0x002fc40007f1e0ff */
[-C--:B------:R-:W-:Y:S01]  /*13d0*/  IADD3 R90, P1, R94, R3.reuse, RZ ;  /* 0x000000035e5a7210 */ /* 0x080fe20007f3e0ff */
[----:B------:R-:W3:Y:S01]  /*13e0*/  LDG.E.U8 R77, desc[UR22][R80.64] ;  /* 0x00000016504d7981 */ /* 0x000ee2000c1e1100 */
[-C--:B------:R-:W-:Y:S01]  /*13f0*/  LEA.HI.X.SX32 R85, R92, R2.reuse, 0x1, P0 ;  /* 0x000000025c557211 */ /* 0x080fe200000f0eff */
[C---:B------:R-:W-:Y:S01]  /*1400*/  IMAD R92, R7.reuse, 0x2, R96 ;  /* 0x00000002075c7824 */ /* 0x040fe200078e0260 */
[CC--:B0-----:R-:W-:Y:S01]  /*1410*/  IADD3 R86, P0, R96.reuse, R3.reuse, RZ ;  /* 0x0000000360567210 */ /* 0x0c1fe20007f1e0ff */
[----:B------:R-:W3:Y:S03]  /*1420*/  LDG.E.U8 R78, desc[UR22][R82.64] ;  /* 0x00000016524e7981 */ /* 0x000ee6000c1e1100 */
[-C--:B------:R-:W-:Y:S01]  /*1430*/  LEA.HI.X.SX32 R87, R96, R2.reuse, 0x1, P0 ;  /* 0x0000000260577211 */ /* 0x080fe200000f0eff */
[C---:B------:R-:W-:Y:S01]  /*1440*/  IMAD R96, R7.reuse, 0x2, R92 ;  /* 0x0000000207607824 */ /* 0x040fe200078e025c */
[CC--:B----4-:R-:W-:Y:S01]  /*1450*/  IADD3 R88, P0, R92.reuse, R3.reuse, RZ ;  /* 0x000000035c587210 */ /* 0x0d0fe20007f1e0ff */
[----:B------:R-:W4:Y:S02]  /*1460*/  LDG.E.U8 R79, desc[UR22][R84.64] ;  /* 0x00000016544f7981 */ /* 0x000f24000c1e1100 */
[C---:B------:R-:W-:Y:S01]  /*1470*/  IMAD R98, R7.reuse, 0x2, R96 ;  /* 0x0000000207627824 */ /* 0x040fe200078e0260 */
[-C--:B------:R-:W-:Y:S01]  /*1480*/  LEA.HI.X.SX32 R89, R92, R2.reuse, 0x1, P0 ;  /* 0x000000025c597211 */ /* 0x080fe200000f0eff */
[----:B------:R-:W4:Y:S01]  /*1490*/  LDG.E.U8 R81, desc[UR22][R86.64] ;  /* 0x0000001656517981 */ /* 0x000f22000c1e1100 */
[-C--:B------:R-:W-:Y:S01]  /*14a0*/  LEA.HI.X.SX32 R91, R94, R2.reuse, 0x1, P1 ;  /* 0x000000025e5b7211 */ /* 0x080fe200008f0eff */
[----:B------:R-:W-:Y:S01]  /*14b0*/  IMAD R100, R7, 0x2, R98 ;  /* 0x0000000207647824 */ /* 0x000fe200078e0262 */
[CC--:B------:R-:W-:Y:S01]  /*14c0*/  IADD3 R92, P0, R96.reuse, R3.reuse, RZ ;  /* 0x00000003605c7210 */ /* 0x0c0fe20007f1e0ff */
[----:B------:R-:W4:Y:S03]  /*14d0*/  LDG.E.U8 R82, desc[UR22][R88.64] ;  /* 0x0000001658527981 */ /* 0x000f26000c1e1100 */
[----:B------:R-:W-:Y:S01]  /*14e0*/  LEA.HI.X.SX32 R93, R96, R2, 0x1, P0 ;  /* 0x00000002605d7211 */ /* 0x000fe200000f0eff */
[----:B------:R0:W4:Y:S01]  /*14f0*/  LDG.E.U8 R80, desc[UR22][R90.64] ;  /* 0x000000165a507981 */ /* 0x000122000c1e1100 */
[----:B------:R-:W-:-:S02]  /*1500*/  IADD3 R96, P0, R100, R3, RZ ;  /* 0x0000000364607210 */ /* 0x000fc40007f1e0ff */
[----:B------:R-:W-:Y:S01]  /*1510*/  IADD3 R94, P1, R98, R3, RZ ;  /* 0x00000003625e7210 */ /* 0x000fe20007f3e0ff */
[----:B------:R1:W4:Y:S01]  /*1520*/  LDG.E.U8 R83, desc[UR22][R92.64] ;  /* 0x000000165c537981 */ /* 0x000322000c1e1100 */
[-C--:B------:R-:W-:Y:S01]  /*1530*/  LEA.HI.X.SX32 R97, R100, R2.reuse, 0x1, P0 ;  /* 0x0000000264617211 */ /* 0x080fe200000f0eff */
[----:B0-----:R-:W-:Y:S01]  /*1540*/  IMAD R90, R7, 0x2, R100 ;  /* 0x00000002075a7824 */ /* 0x001fe200078e0264 */
[----:B------:R-:W-:-:S03]  /*1550*/  LEA.HI.X.SX32 R95, R98, R2, 0x1, P1 ;  /* 0x00000002625f7211 */ /* 0x000fc600008f0eff */
[----:B------:R-:W4:Y:S01]  /*1560*/  LDG.E.U8 R85, desc[UR22][R96.64] ;  /* 0x0000001660557981 */ /* 0x000f22000c1e1100 */
[C---:B------:R-:W-:Y:S01]  /*1570*/  IMAD R100, R7.reuse, 0x2, R90 ;  /* 0x0000000207647824 */ /* 0x040fe200078e025a */
[CC--:B------:R-:W-:Y:S02]  /*1580*/  IADD3 R86, P0, R90.reuse, R3.reuse, RZ ;  /* 0x000000035a567210 */ /* 0x0c0fe40007f1e0ff */
[----:B------:R0:W4:Y:S01]  /*1590*/  LDG.E.U8 R84, desc[UR22][R94.64] ;  /* 0x000000165e547981 */ /* 0x000122000c1e1100 */
[C---:B------:R-:W-:Y:S01]  /*15a0*/  IMAD R102, R7.reuse, 0x2, R100 ;  /* 0x0000000207667824 */ /* 0x040fe200078e0264 */
[-C--:B------:R-:W-:Y:S02]  /*15b0*/  LEA.HI.X.SX32 R87, R90, R2.reuse, 0x1, P0 ;  /* 0x000000025a577211 */ /* 0x080fe400000f0eff */
[-C--:B------:R-:W-:Y:S01]  /*15c0*/  IADD3 R90, P0, R100, R3.reuse, RZ ;  /* 0x00000003645a7210 */ /* 0x080fe20007f1e0ff */
[C---:B------:R-:W-:Y:S01]  /*15d0*/  IMAD R104, R7.reuse, 0x2, R102 ;  /* 0x0000000207687824 */ /* 0x040fe200078e0266 */
[-C--:B------:R-:W-:Y:S01]  /*15e0*/  IADD3 R98, P1, R102, R3.reuse, RZ ;  /* 0x0000000366627210 */ /* 0x080fe20007f3e0ff */
[----:B------:R0:W4:Y:S01]  /*15f0*/  LDG.E.U8 R88, desc[UR22][R86.64] ;  /* 0x0000001656587981 */ /* 0x000122000c1e1100 */
[----:B------:R-:W-:Y:S01]  /*1600*/  LEA.HI.X.SX32 R91, R100, R2, 0x1, P0 ;  /* 0x00000002645b7211 */ /* 0x000fe200000f0eff */
[----:B------:R-:W-:Y:S01]  /*1610*/  IMAD R100, R7, 0x2, R104 ;  /* 0x0000000207647824 */ /* 0x000fe200078e0268 */
[----:B-1----:R-:W-:-:S02]  /*1620*/  IADD3 R92, P0, R104, R3, RZ ;  /* 0x00000003685c7210 */ /* 0x002fc40007f1e0ff */
[-C--:B------:R-:W-:Y:S01]  /*1630*/  LEA.HI.X.SX32 R99, R102, R2.reuse, 0x1, P1 ;  /* 0x0000000266637211 */ /* 0x080fe200008f0eff */
[----:B------:R-:W4:Y:S01]  /*1640*/  LDG.E.U8 R89, desc[UR22][R90.64] ;  /* 0x000000165a597981 */ /* 0x000f22000c1e1100 */
[-C--:B------:R-:W-:Y:S01]  /*1650*/  LEA.HI.X.SX32 R93, R104, R2.reuse, 0x1, P0 ;  /* 0x00000002685d7211 */ /* 0x080fe200000f0eff */
[C---:B------:R-:W-:Y:S01]  /*1660*/  IMAD R104, R7.reuse, 0x2, R100 ;  /* 0x0000000207687824 */ /* 0x040fe200078e0264 */
[CC--:B0-----:R-:W-:Y:S01]  /*1670*/  IADD3 R94, P0, R100.reuse, R3.reuse, RZ ;  /* 0x00000003645e7210 */ /* 0x0c1fe20007f1e0ff */
[----:B------:R0:W4:Y:S03]  /*1680*/  LDG.E.U8 R102, desc[UR22][R98.64] ;  /* 0x0000001662667981 */ /* 0x000126000c1e1100 */
[-C--:B------:R-:W-:Y:S01]  /*1690*/  LEA.HI.X.SX32 R95, R100, R2.reuse, 0x1, P0 ;  /* 0x00000002645f7211 */ /* 0x080fe200000f0eff */
[C---:B------:R-:W-:Y:S01]  /*16a0*/  IMAD R100, R7.reuse, 0x2, R104 ;  /* 0x0000000207647824 */ /* 0x040fe200078e0268 */
[C---:B------:R-:W-:Y:S01]  /*16b0*/  IADD3 R86, P0, R104.reuse, R3, RZ ;  /* 0x0000000368567210 */ /* 0x040fe20007f1e0ff */
[----:B------:R1:W4:Y:S02]  /*16c0*/  LDG.E.U8 R103, desc[UR22][R92.64] ;  /* 0x000000165c677981 */ /* 0x000324000c1e1100 */
[----:B------:R-:W-:Y:S01]  /*16d0*/  IMAD R106, R7, 0x2, R100 ;  /* 0x00000002076a7824 */ /* 0x000fe200078e0264 */
[----:B------:R-:W-:-:S02]  /*16e0*/  LEA.HI.X.SX32 R87, R104, R2, 0x1, P0 ;  /* 0x0000000268577211 */ /* 0x000fc400000f0eff */
[-C--:B------:R-:W-:Y:S01]  /*16f0*/  IADD3 R96, P1, R100, R3.reuse, RZ ;  /* 0x0000000364607210 */ /* 0x080fe20007f3e0ff */
[C---:B0-----:R-:W-:Y:S01]  /*1700*/  IMAD R98, R7.reuse, 0x2, R106 ;  /* 0x0000000207627824 */ /* 0x041fe200078e026a */
[-C--:B------:R-:W-:Y:S01]  /*1710*/  IADD3 R90, P0, R106, R3.reuse, RZ ;  /* 0x000000036a5a7210 */ /* 0x080fe20007f1e0ff */
[----:B------:R-:W4:Y:S01]  /*1720*/  LDG.E.U8 R105, desc[UR22][R86.64] ;  /* 0x0000001656697981 */ /* 0x000f22000c1e1100 */
[-C--:B------:R-:W-:Y:S02]  /*1730*/  LEA.HI.X.SX32 R97, R100, R2.reuse, 0x1, P1 ;  /* 0x0000000264617211 */ /* 0x080fe400008f0eff */
[-C--:B------:R-:W-:Y:S01]  /*1740*/  LEA.HI.X.SX32 R91, R106, R2.reuse, 0x1, P0 ;  /* 0x000000026a5b7211 */ /* 0x080fe200000f0eff */
[C---:B------:R-:W-:Y:S01]  /*1750*/  IMAD R100, R7.reuse, 0x2, R98 ;  /* 0x0000000207647824 */ /* 0x040fe200078e0262 */
[CC--:B------:R-:W-:Y:S01]  /*1760*/  IADD3 R108, P0, R98.reuse, R3.reuse, RZ ;  /* 0x00000003626c7210 */ /* 0x0c0fe20007f1e0ff */
[----:B------:R0:W4:Y:S03]  /*1770*/  LDG.E.U8 R106, desc[UR22][R96.64] ;  /* 0x00000016606a7981 */ /* 0x000126000c1e1100 */
[-C--:B------:R-:W-:Y:S01]  /*1780*/  LEA.HI.X.SX32 R109, R98, R2.reuse, 0x1, P0 ;  /* 0x00000002626d7211 */ /* 0x080fe200000f0eff */
[C---:B------:R-:W-:Y:S01]  /*1790*/  IMAD R98, R7.reuse, 0x2, R100 ;  /* 0x0000000207627824 */ /* 0x040fe200078e0264 */
[CC--:B-1----:R-:W-:Y:S01]  /*17a0*/  IADD3 R92, P0, R100.reuse, R3.reuse, RZ ;  /* 0x00000003645c7210 */ /* 0x0c2fe20007f1e0ff */
[----:B------:R1:W4:Y:S02]  /*17b0*/  LDG.E.U8 R104, desc[UR22][R94.64] ;  /* 0x000000165e687981 */ /* 0x000324000c1e1100 */
[C---:B------:R-:W-:Y:S01]  /*17c0*/  IMAD R110, R7.reuse, 0x2, R98 ;  /* 0x00000002076e7824 */ /* 0x040fe200078e0262 */
[-C--:B------:R-:W-:Y:S01]  /*17d0*/  LEA.HI.X.SX32 R93, R100, R2.reuse, 0x1, P0 ;  /* 0x00000002645d7211 */ /* 0x080fe200000f0eff */
[----:B------:R1:W4:Y:S02]  /*17e0*/  LDG.E.U8 R107, desc[UR22][R90.64] ;  /* 0x000000165a6b7981 */ /* 0x000324000c1e1100 */
[C---:B0-----:R-:W-:Y:S01]  /*17f0*/  IMAD R96, R7.reuse, 0x2, R110 ;  /* 0x0000000207607824 */ /* 0x041fe200078e026e */
[-C--:B------:R-:W-:Y:S01]  /*1800*/  IADD3 R86, P0, R110, R3.reuse, RZ ;  /* 0x000000036e567210 */ /* 0x080fe20007f1e0ff */
[----:B------:R0:W4:Y:S02]  /*1810*/  LDG.E.U8 R113, desc[UR22][R92.64] ;  /* 0x000000165c717981 */ /* 0x000124000c1e1100 */
[C---:B------:R-:W-:Y:S01]  /*1820*/  IMAD R100, R7.reuse, 0x2, R96 ;  /* 0x0000000207647824 */ /* 0x040fe200078e0260 */
[-C--:B-1----:R-:W-:Y:S01]  /*1830*/  IADD3 R94, P1, R98, R3.reuse, RZ ;  /* 0x00000003625e7210 */ /* 0x082fe20007f3e0ff */
[----:B------:R-:W4:Y:S01]  /*1840*/  LDG.E.U8 R108, desc[UR22][R108.64] ;  /* 0x000000166c6c7981 */ /* 0x000f22000c1e1100 */
[----:B------:R-:W-:Y:S01]  /*1850*/  LEA.HI.X.SX32 R87, R110, R2, 0x1, P0 ;  /* 0x000000026e577211 */ /* 0x000fe200000f0eff */
[----:B------:R-:W-:Y:S01]  /*1860*/  IMAD R110, R7, 0x2, R100 ;  /* 0x00000002076e7824 */ /* 0x000fe200078e0264 */
[----:B------:R-:W-:-:S02]  /*1870*/  IADD3 R90, P0, R96, R3, RZ ;  /* 0x00000003605a7210 */ /* 0x000fc40007f1e0ff */
[-C--:B------:R-:W-:Y:S01]  /*1880*/  LEA.HI.X.SX32 R95, R98, R2.reuse, 0x1, P1 ;  /* 0x00000002625f7211 */ /* 0x080fe200008f0eff */
[----:B------:R-:W-:Y:S01]  /*1890*/  IMAD R112, R7, 0x2, R110 ;  /* 0x0000000207707824 */ /* 0x000fe200078e026e */
[-C--:B------:R-:W-:Y:S02]  /*18a0*/  LEA.HI.X.SX32 R91, R96, R2.reuse, 0x1, P0 ;  /* 0x00000002605b7211 */ /* 0x080fe400000f0eff */
[-C--:B------:R-:W-:Y:S01]  /*18b0*/  IADD3 R96, P0, R100, R3.reuse, RZ ;  /* 0x0000000364607210 */ /* 0x080fe20007f1e0ff */
[----:B------:R1:W4:Y:S01]  /*18c0*/  LDG.E.U8 R115, desc[UR22][R94.64] ;  /* 0x000000165e737981 */ /* 0x000322000c1e1100 */
[-C--:B------:R-:W-:Y:S02]  /*18d0*/  IADD3 R98, P1, R110, R3.reuse, RZ ;  /* 0x000000036e627210 */ /* 0x080fe40007f3e0ff */
[----:B------:R-:W-:Y:S01]  /*18e0*/  LEA.HI.X.SX32 R97, R100, R2, 0x1, P0 ;  /* 0x0000000264617211 */ /* 0x000fe200000f0eff */
[----:B------:R1:W4:Y:S01]  /*18f0*/  LDG.E.U8 R109, desc[UR22][R86.64] ;  /* 0x00000016566d7981 */ /* 0x000322000c1e1100 */
[----:B0-----:R-:W-:-:S03]  /*1900*/  IADD3 R92, P0, R112, R3, RZ ;  /* 0x00000003705c7210 */ /* 0x001fc60007f1e0ff */
[----:B------:R0:W4:Y:S01]  /*1910*/  LDG.E.U8 R116, desc[UR22][R90.64] ;  /* 0x000000165a747981 */ /* 0x000122000c1e1100 */
[C---:B-1----:R-:W-:Y:S01]  /*1920*/  IMAD R94, R7.reuse, 0x2, R112 ;  /* 0x00000002075e7824 */ /* 0x042fe200078e0270 */
[-C--:B------:R-:W-:Y:S02]  /*1930*/  LEA.HI.X.SX32 R99, R110, R2.reuse, 0x1, P1 ;  /* 0x000000026e637211 */ /* 0x080fe400008f0eff */
[----:B------:R-:W4:Y:S01]  /*1940*/  LDG.E.U8 R117, desc[UR22][R96.64] ;  /* 0x0000001660757981 */ /* 0x000f22000c1e1100 */
[C---:B------:R-:W-:Y:S01]  /*1950*/  IMAD R100, R7.reuse, 0x2, R94 ;  /* 0x0000000207647824 */ /* 0x040fe200078e025e */
[----:B------:R-:W-:Y:S02]  /*1960*/  LEA.HI.X.SX32 R93, R112, R2, 0x1, P0 ;  /* 0x00000002705d7211 */ /* 0x000fe400000f0eff */
[----:B------:R1:W4:Y:S01]  /*1970*/  LDG.E.U8 R118, desc[UR22][R98.64] ;  /* 0x0000001662767981 */ /* 0x000322000c1e1100 */
[----:B------:R-:W-:Y:S01]  /*1980*/  IADD3 R86, P0, R94, R3, RZ ;  /* 0x000000035e567210 */ /* 0x000fe20007f1e0ff */
[----:B------:R-:W-:-:S02]  /*1990*/  IMAD R110, R7, 0x2, R100 ;  /* 0x00000002076e7824 */ /* 0x000fc400078e0264 */
[----:B------:R1:W4:Y:S01]  /*19a0*/  LDG.E.U8 R119, desc[UR22][R92.64] ;  /* 0x000000165c777981 */ /* 0x000322000c1e1100 */
[----:B------:R-:W-:Y:S01]  /*19b0*/  LEA.HI.X.SX32 R87, R94, R2, 0x1, P0 ;  /* 0x000000025e577211 */ /* 0x000fe200000f0eff */
[----:B------:R-:W-:Y:S01]  /*19c0*/  IMAD R112, R7, 0x2, R110 ;  /* 0x0000000207707824 */ /* 0x000fe200078e026e */
[----:B0-----:R-:W-:-:S03]  /*19d0*/  IADD3 R90, P0, R100, R3, RZ ;  /* 0x00000003645a7210 */ /* 0x001fc60007f1e0ff */
[C---:B-1----:R-:W-:Y:S01]  /*19e0*/  IMAD R98, R7.reuse, 0x2, R112 ;  /* 0x0000000207627824 */ /* 0x042fe200078e0270 */
[-C--:B------:R-:W-:Y:S01]  /*19f0*/  LEA.HI.X.SX32 R91, R100, R2.reuse, 0x1, P0 ;  /* 0x00000002645b7211 */ /* 0x080fe200000f0eff */
[----:B------:R0:W4:Y:S01]  /*1a00*/  LDG.E.U8 R120, desc[UR22][R86.64] ;  /* 0x0000001656787981 */ /* 0x000122000c1e1100 */
[-C--:B------:R-:W-:Y:S01]  /*1a10*/  IADD3 R96, P0, R112, R3.reuse, RZ ;  /* 0x0000000370607210 */ /* 0x080fe20007f1e0ff */
[C---:B------:R-:W-:Y:S01]  /*1a20*/  IMAD R100, R7.reuse, 0x2, R98 ;  /* 0x0000000207647824 */ /* 0x040fe200078e0262 */
[-C--:B------:R-:W-:Y:S01]  /*1a30*/  IADD3 R94, P1, R110, R3.reuse, RZ ;  /* 0x000000036e5e7210 */ /* 0x080fe20007f3e0ff */
[----:B------:R1:W4:Y:S01]  /*1a40*/  LDG.E.U8 R121, desc[UR22][R90.64] ;  /* 0x000000165a797981 */ /* 0x000322000c1e1100 */
[-C--:B------:R-:W-:Y:S02]  /*1a50*/  LEA.HI.X.SX32 R97, R112, R2.reuse, 0x1, P0 ;  /* 0x0000000270617211 */ /* 0x080fe400000f0eff */
[-C--:B------:R-:W-:Y:S01]  /*1a60*/  LEA.HI.X.SX32 R95, R110, R2.reuse, 0x1, P1 ;  /* 0x000000026e5f7211 */ /* 0x080fe200008f0eff */
[C---:B------:R-:W-:Y:S01]  /*1a70*/  IMAD R110, R7.reuse, 0x2, R100 ;  /* 0x00000002076e7824 */ /* 0x040fe200078e0264 */
[CC--:B------:R-:W-:Y:S01]  /*1a80*/  IADD3 R92, P0, R98.reuse, R3.reuse, RZ ;  /* 0x00000003625c7210 */ /* 0x0c0fe20007f1e0ff */
[----:B------:R-:W4:Y:S02]  /*1a90*/  LDG.E.U8 R123, desc[UR22][R96.64] ;  /* 0x00000016607b7981 */ /* 0x000f24000c1e1100 */
[----:B------:R-:W-:Y:S01]  /*1aa0*/  IMAD R112, R7, 0x2, R110 ;  /* 0x0000000207707824 */ /* 0x000fe200078e026e */
[----:B------:R-:W-:Y:S01]  /*1ab0*/  LEA.HI.X.SX32 R93, R98, R2, 0x1, P0 ;  /* 0x00000002625d7211 */ /* 0x000fe200000f0eff */
[----:B------:R1:W4:Y:S01]  /*1ac0*/  LDG.E.U8 R122, desc[UR22][R94.64] ;  /* 0x000000165e7a7981 */ /* 0x000322000c1e1100 */
[----:B0-----:R-:W-:-:S02]  /*1ad0*/  IADD3 R86, P0, R100, R3, RZ ;  /* 0x0000000364567210 */ /* 0x001fc40007f1e0ff */
[-C--:B------:R-:W-:Y:S01]  /*1ae0*/  IADD3 R98, P1, R110, R3.reuse, RZ ;  /* 0x000000036e627210 */ /* 0x080fe20007f3e0ff */
[----:B------:R0:W4:Y:S01]  /*1af0*/  LDG.E.U8 R124, desc[UR22][R92.64] ;  /* 0x000000165c7c7981 */ /* 0x000122000c1e1100 */
[-C--:B------:R-:W-:Y:S01]  /*1b00*/  LEA.HI.X.SX32 R87, R100, R2.reuse, 0x1, P0 ;  /* 0x0000000264577211 */ /* 0x080fe200000f0eff */
[C---:B------:R-:W-:Y:S01]  /*1b10*/  IMAD R100, R7.reuse, 0x2, R112 ;  /* 0x0000000207647824 */ /* 0x040fe200078e0270 */
[-C--:B-1----:R-:W-:Y:S02]  /*1b20*/  IADD3 R90, P0, R112, R3.reuse, RZ ;  /* 0x00000003705a7210 */ /* 0x082fe40007f1e0ff */
[-C--:B------:R-:W-:Y:S01]  /*1b30*/  LEA.HI.X.SX32 R99, R110, R2.reuse, 0x1, P1 ;  /* 0x000000026e637211 */ /* 0x080fe200008f0eff */
[----:B------:R1:W4:Y:S01]  /*1b40*/  LDG.E.U8 R125, desc[UR22][R86.64] ;  /* 0x00000016567d7981 */ /* 0x000322000c1e1100 */
[-C--:B------:R-:W-:Y:S01]  /*1b50*/  LEA.HI.X.SX32 R91, R112, R2.reuse, 0x1, P0 ;  /* 0x00000002705b7211 */ /* 0x080fe200000f0eff */
[C---:B------:R-:W-:Y:S01]  /*1b60*/  IMAD R110, R7.reuse, 0x2, R100 ;  /* 0x00000002076e7824 */ /* 0x040fe200078e0264 */
[CC--:B------:R-:W-:Y:S01]  /*1b70*/  IADD3 R94, P0, R100.reuse, R3.reuse, RZ ;  /* 0x00000003645e7210 */ /* 0x0c0fe20007f1e0ff */
[----:B------:R1:W4:Y:S03]  /*1b80*/  LDG.E.U8 R126, desc[UR22][R98.64] ;  /* 0x00000016627e7981 */ /* 0x000326000c1e1100 */
[-C--:B------:R-:W-:Y:S01]  /*1b90*/  LEA.HI.X.SX32 R95, R100, R2.reuse, 0x1, P0 ;  /* 0x00000002645f7211 */ /* 0x080fe200000f0eff */
[C---:B------:R-:W-:Y:S01]  /*1ba0*/  IMAD R100, R7.reuse, 0x2, R110 ;  /* 0x0000000207647824 */ /* 0x040fe200078e026e */
[-C--:B0-----:R-:W-:Y:S01]  /*1bb0*/  IADD3 R92, P0, R110, R3.reuse, RZ ;  /* 0x000000036e5c7210 */ /* 0x081fe20007f1e0ff */
[----:B------:R0:W4:Y:S02]  /*1bc0*/  LDG.E.U8 R127, desc[UR22][R90.64] ;  /* 0x000000165a7f7981 */ /* 0x000124000c1e1100 */
[C---:B------:R-:W-:Y:S01]  /*1bd0*/  IMAD R112, R7.reuse, 0x2, R100 ;  /* 0x0000000207707824 */ /* 0x040fe200078e0264 */
[----:B------:R-:W-:Y:S01]  /*1be0*/  IADD3 R96, P1, R100, R3, RZ ;  /* 0x0000000364607210 */ /* 0x000fe20007f3e0ff */
[----:B------:R-:W4:Y:S01]  /*1bf0*/  LDG.E.U8 R128, desc[UR22][R94.64] ;  /* 0x000000165e807981 */ /* 0x000f22000c1e1100 */
[-C--:B------:R-:W-:Y:S01]  /*1c00*/  LEA.HI.X.SX32 R93, R110, R2.reuse, 0x1, P0 ;  /* 0x000000026e5d7211 */ /* 0x080fe200000f0eff */
[----:B-1----:R-:W-:Y:S01]  /*1c10*/  IMAD R86, R7, 0x2, R112 ;  /* 0x0000000207567824 */ /* 0x002fe200078e0270 */
[----:B------:R-:W-:-:S02]  /*1c20*/  LEA.HI.X.SX32 R97, R100, R2, 0x1, P1 ;  /* 0x0000000264617211 */ /* 0x000fc400008f0eff */
[CC--:B------:R-:W-:Y:S01]  /*1c30*/  IADD3 R100, P0, R112.reuse, R3.reuse, RZ ;  /* 0x0000000370647210 */ /* 0x0c0fe20007f1e0ff */
[C---:B------:R-:W-:Y:S01]  /*1c40*/  IMAD R98, R7.reuse, 0x2, R86 ;  /* 0x0000000207627824 */ /* 0x040fe200078e0256 */
[----:B------:R-:W4:Y:S02]  /*1c50*/  LDG.E.U8 R129, desc[UR22][R92.64] ;  /* 0x000000165c817981 */ /* 0x000f24000c1e1100 */
[-C--:B------:R-:W-:Y:S01]  /*1c60*/  LEA.HI.X.SX32 R101, R112, R2.reuse, 0x1, P0 ;  /* 0x0000000270657211 */ /* 0x080fe200000f0eff */
[C---:B------:R-:W-:Y:S01]  /*1c70*/  IMAD R112, R7.reuse, 0x2, R98 ;  /* 0x0000000207707824 */ /* 0x040fe200078e0262 */
[CC--:B0-----:R-:W-:Y:S01]  /*1c80*/  IADD3 R90, P0, R86.reuse, R3.reuse, RZ ;  /* 0x00000003565a7210 */ /* 0x0c1fe20007f1e0ff */
[----:B------:R0:W4:Y:S02]  /*1c90*/  LDG.E.U8 R130, desc[UR22][R96.64] ;  /* 0x0000001660827981 */ /* 0x000124000c1e1100 */
[C---:B------:R-:W-:Y:S01]  /*1ca0*/  IMAD R114, R7.reuse, 0x2, R112 ;  /* 0x0000000207727824 */ /* 0x040fe200078e0270 */
[----:B------:R-:W-:Y:S01]  /*1cb0*/  LEA.HI.X.SX32 R91, R86, R2, 0x1, P0 ;  /* 0x00000002565b7211 */ /* 0x000fe200000f0eff */
[----:B------:R1:W4:Y:S01]  /*1cc0*/  LDG.E.U8 R131, desc[UR22][R100.64] ;  /* 0x0000001664837981 */ /* 0x000322000c1e1100 */
[----:B------:R-:W-:Y:S01]  /*1cd0*/  IADD3 R110, P0, R98, R3, RZ ;  /* 0x00000003626e7210 */ /* 0x000fe20007f1e0ff */
[----:B0-----:R-:W-:-:S03]  /*1ce0*/  IMAD R96, R7, 0x2, R114 ;  /* 0x0000000207607824 */ /* 0x001fc600078e0272 */
[----:B------:R-:W-:Y:S01]  /*1cf0*/  LEA.HI.X.SX32 R111, R98, R2, 0x1, P0 ;  /* 0x00000002626f7211 */ /* 0x000fe200000f0eff */
[----:B------:R0:W4:Y:S01]  /*1d00*/  LDG.E.U8 R132, desc[UR22][R90.64] ;  /* 0x000000165a847981 */ /* 0x000122000c1e1100 */
[----:B------:R-:W-:Y:S01]  /*1d10*/  IADD3 R94, P0, R114, R3, RZ ;  /* 0x00000003725e7210 */ /* 0x000fe20007f1e0ff */
[----:B-1----:R-:W-:-:S03]  /*1d20*/  IMAD R100, R7, 0x2, R96 ;  /* 0x0000000207647824 */ /* 0x002fc600078e0260 */
[-C--:B------:R-:W-:Y:S01]  /*1d30*/  LEA.HI.X.SX32 R95, R114, R2.reuse, 0x1, P0 ;  /* 0x00000002725f7211 */ /* 0x080fe200000f0eff */
[----:B------:R-:W4:Y:S01]  /*1d40*/  LDG.E.U8 R111, desc[UR22][R110.64] ;  /* 0x000000166e6f7981 */ /* 0x000f22000c1e1100 */
[-C--:B------:R-:W-:Y:S02]  /*1d50*/  IADD3 R92, P0, R96, R3.reuse, RZ ;  /* 0x00000003605c7210 */ /* 0x080fe40007f1e0ff */
[-C--:B------:R-:W-:Y:S01]  /*1d60*/  IADD3 R86, P1, R112, R3.reuse, RZ ;  /* 0x0000000370567210 */ /* 0x080fe20007f3e0ff */
[----:B------:R-:W4:Y:S01]  /*1d70*/  LDG.E.U8 R134, desc[UR22][R94.64] ;  /* 0x000000165e867981 */ /* 0x000f22000c1e1100 */
[-C--:B------:R-:W-:Y:S01]  /*1d80*/  LEA.HI.X.SX32 R93, R96, R2.reuse, 0x1, P0 ;  /* 0x00000002605d7211 */ /* 0x080fe200000f0eff */
[C---:B------:R-:W-:Y:S01]  /*1d90*/  IMAD R96, R7.reuse, 0x2, R100 ;  /* 0x0000000207607824 */ /* 0x040fe200078e0264 */
[-C--:B------:R-:W-:Y:S02]  /*1da0*/  LEA.HI.X.SX32 R87, R112, R2.reuse, 0x1, P1 ;  /* 0x0000000270577211 */ /* 0x080fe400008f0eff */
[C---:B------:R-:W-:Y:S01]  /*1db0*/  IADD3 R98, P0, R100.reuse, R3, RZ ;  /* 0x0000000364627210 */ /* 0x040fe20007f1e0ff */
[----:B------:R-:W-:Y:S01]  /*1dc0*/  IMAD R112, R7, 0x2, R96 ;  /* 0x0000000207707824 */ /* 0x000fe200078e0260 */
[----:B------:R-:W4:Y:S02]  /*1dd0*/  LDG.E.U8 R135, desc[UR22][R92.64] ;  /* 0x000000165c877981 */ /* 0x000f24000c1e1100 */
[----:B------:R-:W-:-:S02]  /*1de0*/  LEA.HI.X.SX32 R99, R100, R2, 0x1, P0 ;  /* 0x0000000264637211 */ /* 0x000fc400000f0eff */
[----:B------:R1:W4:Y:S01]  /*1df0*/  LDG.E.U8 R133, desc[UR22][R86.64] ;  /* 0x0000001656857981 */ /* 0x000322000c1e1100 */
[-C--:B------:R-:W-:Y:S02]  /*1e00*/  IADD3 R100, P0, R112, R3.reuse, RZ ;  /* 0x0000000370647210 */ /* 0x080fe40007f1e0ff */
[----:B0-----:R-:W-:Y:S01]  /*1e10*/  IADD3 R90, P1, R96, R3, RZ ;  /* 0x00000003605a7210 */ /* 0x001fe20007f3e0ff */
[----:B------:R-:W4:Y:S01]  /*1e20*/  LDG.E.U8 R136, desc[UR22][R98.64] ;  /* 0x0000001662887981 */ /* 0x000f22000c1e1100 */
[-C--:B------:R-:W-:Y:S01]  /*1e30*/  LEA.HI.X.SX32 R101, R112, R2.reuse, 0x1, P0 ;  /* 0x0000000270657211 */ /* 0x080fe200000f0eff */
[----:B-1----:R-:W-:Y:S01]  /*1e40*/  IMAD R86, R7, 0x2, R112 ;  /* 0x0000000207567824 */ /* 0x002fe200078e0270 */
[----:B------:R-:W-:-:S03]  /*1e50*/  LEA.HI.X.SX32 R91, R96, R2, 0x1, P1 ;  /* 0x00000002605b7211 */ /* 0x000fc600008f0eff */
[----:B------:R-:W4:Y:S01]  /*1e60*/  LDG.E.U8 R138, desc[UR22][R100.64] ;  /* 0x00000016648a7981 */ /* 0x000f22000c1e1100 */
[C---:B------:R-:W-:Y:S01]  /*1e70*/  IMAD R110, R7.reuse, 0x2, R86 ;  /* 0x00000002076e7824 */ /* 0x040fe200078e0256 */
[CC--:B------:R-:W-:Y:S02]  /*1e80*/  IADD3 R94, P0, R86.reuse, R3.reuse, RZ ;  /* 0x00000003565e7210 */ /* 0x0c0fe40007f1e0ff */
[----:B------:R0:W4:Y:S02]  /*1e90*/  LDG.E.U8 R137, desc[UR22][R90.64] ;  /* 0x000000165a897981 */ /* 0x000124000c1e1100 */
[----:B------:R-:W-:Y:S01]  /*1ea0*/  LEA.HI.X.SX32 R95, R86, R2, 0x1, P0 ;  /* 0x00000002565f7211 */ /* 0x000fe200000f0eff */
[----:B------:R-:W-:Y:S01]  /*1eb0*/  IMAD R86, R7, 0x2, R110 ;  /* 0x0000000207567824 */ /* 0x000fe200078e026e */
[----:B------:R-:W-:-:S03]  /*1ec0*/  IADD3 R92, P0, R110, R3, RZ ;  /* 0x000000036e5c7210 */ /* 0x000fc60007f1e0ff */
[C---:B------:R-:W-:Y:S01]  /*1ed0*/  IMAD R112, R7.reuse, 0x2, R86 ;  /* 0x0000000207707824 */ /* 0x040fe200078e0256 */
[----:B------:R-:W-:Y:S01]  /*1ee0*/  LEA.HI.X.SX32 R93, R110, R2, 0x1, P0 ;  /* 0x000000026e5d7211 */ /* 0x000fe200000f0eff */
[----:B------:R-:W4:Y:S02]  /*1ef0*/  LDG.E.U8 R139, desc[UR22][R94.64] ;  /* 0x000000165e8b7981 */ /* 0x000f24000c1e1100 */
[C---:B------:R-:W-:Y:S01]  /*1f00*/  IMAD R110, R7.reuse, 0x2, R112 ;  /* 0x00000002076e7824 */ /* 0x040fe200078e0270 */
[-C--:B0-----:R-:W-:Y:S01]  /*1f10*/  IADD3 R90, P0, R112, R3.reuse, RZ ;  /* 0x00000003705a7210 */ /* 0x081fe20007f1e0ff */
[----:B------:R0:W4:Y:S02]  /*1f20*/  LDG.E.U8 R140, desc[UR22][R92.64] ;  /* 0x000000165c8c7981 */ /* 0x000124000c1e1100 */
[----:B------:R-:W-:Y:S01]  /*1f30*/  IMAD R114, R7, 0x2, R110 ;  /* 0x0000000207727824 */ /* 0x000fe200078e026e */
[----:B------:R-:W-:-:S03]  /*1f40*/  IADD3 R96, P1, R86, R3, RZ ;  /* 0x0000000356607210 */ /* 0x000fc60007f3e0ff */
[C---:B------:R-:W-:Y:S01]  /*1f50*/  IMAD R100, R7.reuse, 0x2, R114 ;  /* 0x0000000207647824 */ /* 0x040fe200078e0272 */
[-C--:B------:R-:W-:Y:S02]  /*1f60*/  LEA.HI.X.SX32 R91, R112, R2.reuse, 0x1, P0 ;  /* 0x00000002705b7211 */ /* 0x080fe400000f0eff */
[-C--:B------:R-:W-:Y:S01]  /*1f70*/  IADD3 R98, P0, R110, R3.reuse, RZ ;  /* 0x000000036e627210 */ /* 0x080fe20007f1e0ff */
[C---:B------:R-:W-:Y:S01]  /*1f80*/  IMAD R112, R7.reuse, 0x2, R100 ;  /* 0x0000000207707824 */ /* 0x040fe200078e0264 */
[-C--:B------:R-:W-:Y:S01]  /*1f90*/  LEA.HI.X.SX32 R97, R86, R2.reuse, 0x1, P1 ;  /* 0x0000000256617211 */ /* 0x080fe200008f0eff */
[----:B------:R1:W4:Y:S01]  /*1fa0*/  LDG.E.U8 R142, desc[UR22][R90.64] ;  /* 0x000000165a8e7981 */ /* 0x000322000c1e1100 */
[-C--:B------:R-:W-:Y:S02]  /*1fb0*/  IADD3 R86, P1, R114, R3.reuse, RZ ;  /* 0x0000000372567210 */ /* 0x080fe40007f3e0ff */
[-C--:B------:R-:W-:Y:S01]  /*1fc0*/  LEA.HI.X.SX32 R99, R110, R2.reuse, 0x1, P0 ;  /* 0x000000026e637211 */ /* 0x080fe200000f0eff */
[C---:B------:R-:W-:Y:S01]  /*1fd0*/  IMAD R110, R7.reuse, 0x2, R112 ;  /* 0x00000002076e7824 */ /* 0x040fe200078e0270 */
[----:B------:R-:W-:Y:S01]  /*1fe0*/  LEA.HI.X.SX32 R87, R114, R2, 0x1, P1 ;  /* 0x0000000272577211 */ /* 0x000fe200008f0eff */
[----:B------:R5:W4:Y:S01]  /*1ff0*/  LDG.E.U8 R141, desc[UR22][R96.64] ;  /* 0x00000016608d7981 */ /* 0x000b22000c1e1100 */
[----:B0-----:R-:W-:Y:S01]  /*2000*/  IADD3 R92, P0, R100, R3, RZ ;  /* 0x00000003645c7210 */ /* 0x001fe20007f1e0ff */
[----:B------:R-:W-:-:S02]  /*2010*/  IMAD R114, R7, 0x2, R110 ;  /* 0x0000000207727824 */ /* 0x000fc400078e026e */
[----:B------:R-:W4:Y:S01]  /*2020*/  LDG.E.U8 R98, desc[UR22][R98.64] ;  /* 0x0000001662627981 */ /* 0x000f22000c1e1100 */
[-C--:B------:R-:W-:Y:S01]  /*2030*/  LEA.HI.X.SX32 R93, R100, R2.reuse, 0x1, P0 ;  /* 0x00000002645d7211 */ /* 0x080fe200000f0eff */
[----:B------:R-:W-:Y:S01]  /*2040*/  IMAD R7, R7, 0x2, R114 ;  /* 0x0000000207077824 */ /* 0x000fe200078e0272 */
[-C--:B------:R-:W-:Y:S01]  /*2050*/  IADD3 R94, P0, R112, R3.reuse, RZ ;  /* 0x00000003705e7210 */ /* 0x080fe20007f1e0ff */
[----:B------:R-:W4:Y:S01]  /*2060*/  LDG.E.U8 R86, desc[UR22][R86.64] ;  /* 0x0000001656567981 */ /* 0x000f22000c1e1100 */
[-C--:B------:R-:W-:Y:S02]  /*2070*/  IADD3 R100, P1, R114, R3.reuse, RZ ;  /* 0x0000000372647210 */ /* 0x080fe40007f3e0ff */
[-C--:B------:R-:W-:Y:S01]  /*2080*/  LEA.HI.X.SX32 R95, R112, R2.reuse, 0x1, P0 ;  /* 0x00000002705f7211 */ /* 0x080fe200000f0eff */
[----:B------:R-:W4:Y:S01]  /*2090*/  LDG.E.U8 R92, desc[UR22][R92.64] ;  /* 0x000000165c5c7981 */ /* 0x000f22000c1e1100 */
[CC--:B-1----:R-:W-:Y:S02]  /*20a0*/  IADD3 R90, P2, R7.reuse, R3.reuse, RZ ;  /* 0x00000003075a7210 */ /* 0x0c2fe40007f5e0ff */
[----:B-----5:R-:W-:Y:S01]  /*20b0*/  IADD3 R96, P0, R110, R3, RZ ;  /* 0x000000036e607210 */ /* 0x020fe20007f1e0ff */
[----:B------:R-:W5:Y:S01]  /*20c0*/  LDG.E.U8 R94, desc[UR22][R94.64] ;  /* 0x000000165e5e7981 */ /* 0x000f62000c1e1100 */
[----:B------:R-:W-:-:S02]  /*20d0*/  LEA.HI.X.SX32 R91, R7, R2, 0x1, P2 ;  /* 0x00000002075b7211 */ /* 0x000fc400010f0eff */
[-C--:B------:R-:W-:Y:S01]  /*20e0*/  LEA.HI.X.SX32 R97, R110, R2.reuse, 0x1, P0 ;  /* 0x000000026e617211 */ /* 0x080fe200000f0eff */
[----:B------:R-:W0:Y:S01]  /*20f0*/  S2UR UR4, SR_CgaCtaId ;  /* 0x00000000000479c3 */ /* 0x000e220000008800 */
[----:B------:R-:W-:Y:S01]  /*2100*/  LEA.HI.X.SX32 R101, R114, R2, 0x1, P1 ;  /* 0x0000000272657211 */ /* 0x000fe200008f0eff */
[----:B------:R-:W5:Y:S04]  /*2110*/  LDG.E.U8 R90, desc[UR22][R90.64] ;  /* 0x000000165a5a7981 */ /* 0x000f68000c1e1100 */
[----:B------:R-:W5:Y:S02]  /*2120*/  LDG.E.U8 R96, desc[UR22][R96.64] ;  /* 0x0000001660607981 */ /* 0x000f64000c1e1100 */
[----:B------:R-:W1:Y:S02]  /*2130*/  LDC R7, c[0x0][0x280] ;  /* 0x0000a000ff077b82 */ /* 0x000e640000000800 */
[----:B------:R-:W5:Y:S01]  /*2140*/  LDG.E.U8 R100, desc[UR22][R100.64] ;  /* 0x0000001664647981 */ /* 0x000f62000c1e1100 */
[----:B------:R-:W-:Y:S01]  /*2150*/  LOP3.LUT R170, R168, 0x7, RZ, 0xc0, !PT ;  /* 0x00000007a8aa7812 */ /* 0x000fe200078ec0ff */
[----:B------:R-:W-:Y:S01]  /*2160*/  UMOV UR21, 0x400 ;  /* 0x0000040000157882 */ /* 0x000fe20000000000 */
[----:B------:R-:W-:-:S03]  /*2170*/  IMAD.SHL.U32 R2, R0, 0x80, RZ ;  /* 0x0000008000027824 */ /* 0x000fc600078e00ff */
[----:B------:R-:W-:Y:S01]  /*2180*/  IMAD.SHL.U32 R3, R170, 0x10, RZ ;  /* 0x00000010aa037824 */ /* 0x000fe200078e00ff */
[----:B0-----:R-:W-:-:S04]  /*2190*/  ULEA UR21, UR4, UR21, 0x18 ;  /* 0x0000001504157291 */ /* 0x001fc8000f8ec03f */
[----:B------:R-:W-:-:S04]  /*21a0*/  LOP3.LUT R3, R3, R169, R2, 0xfe, !PT ;  /* 0x000000a903037212 */ /* 0x000fc800078efe02 */
[----:B------:R-:W-:Y:S01]  /*21b0*/  LOP3.LUT R2, R3, 0x10, RZ, 0x3c, !PT ;  /* 0x0000001003027812 */ /* 0x000fe200078e3cff */
[----:B------:R0:W-:Y:S01]  /*21c0*/  STS.U8 [R3+UR21], R4 ;  /* 0x0000000403007988 */ /* 0x0001e20008000015 */
[----:B-1----:R-:W-:-:S03]  /*21d0*/  ISETP.GE.AND P1, PT, R7, 0x1, PT ;  /* 0x000000010700780c */ /* 0x002fc60003f26270 */
[----:B------:R-:W-:Y:S01]  /*21e0*/  STS.U8 [R3+UR21+0x2], R5 ;  /* 0x0000020503007988 */ /* 0x000fe20008000015 */
[----:B0-----:R-:W-:-:S03]  /*21f0*/  LOP3.LUT R4, R3, 0x20, RZ, 0x3c, !PT ;  /* 0x0000002003047812 */ /* 0x001fc600078e3cff */
[----:B------:R-:W-:Y:S04]  /*2200*/  STS.U8 [R3+UR21+0x4], R6 ;  /* 0x0000040603007988 */ /* 0x000fe80008000015 */
[----:B------:R-:W-:Y:S04]  /*2210*/  STS.U8 [R3+UR21+0x6], R8 ;  /* 0x0000060803007988 */ /* 0x000fe80008000015 */
[----:B------:R-:W-:Y:S04]  /*2220*/  STS.U8 [R3+UR21+0x8], R9 ;  /* 0x0000080903007988 */ /* 0x000fe80008000015 */
[----:B------:R-:W-:Y:S04]  /*2230*/  STS.U8 [R3+UR21+0xa], R10 ;  /* 0x00000a0a03007988 */ /* 0x000fe80008000015 */
[----:B------:R-:W-:Y:S04]  /*2240*/  STS.U8 [R3+UR21+0xc], R11 ;  /* 0x00000c0b03007988 */ /* 0x000fe80008000015 */
[----:B------:R-:W-:Y:S04]  /*2250*/  STS.U8 [R3+UR21+0xe], R12 ;  /* 0x00000e0c03007988 */ /* 0x000fe80008000015 */
[----:B--2---:R-:W-:Y:S04]  /*2260*/  STS.U8 [R3+UR21+0x4000], R69 ;  /* 0x0040004503007988 */ /* 0x004fe80008000015 */
[----:B------:R-:W-:Y:S04]  /*2270*/  STS.U8 [R3+UR21+0x4002], R70 ;  /* 0x0040024603007988 */ /* 0x000fe80008000015 */
[----:B------:R-:W-:Y:S04]  /*2280*/  STS.U8 [R3+UR21+0x4004], R71 ;  /* 0x0040044703007988 */ /* 0x000fe80008000015 */
[----:B------:R-:W-:Y:S04]  /*2290*/  STS.U8 [R3+UR21+0x4006], R72 ;  /* 0x0040064803007988 */ /* 0x000fe80008000015 */
[----:B---3--:R-:W-:Y:S04]  /*22a0*/  STS.U8 [R3+UR21+0x4008], R73 ;  /* 0x0040084903007988 */ /* 0x008fe80008000015 */
[----:B------:R-:W-:Y:S04]  /*22b0*/  STS.U8 [R3+UR21+0x400a], R74 ;  /* 0x00400a4a03007988 */ /* 0x000fe80008000015 */
[----:B------:R-:W-:Y:S04]  /*22c0*/  STS.U8 [R3+UR21+0x400c], R75 ;  /* 0x00400c4b03007988 */ /* 0x000fe80008000015 */
[----:B------:R-:W-:Y:S04]  /*22d0*/  STS.U8 [R3+UR21+0x400e], R76 ;  /* 0x00400e4c03007988 */ /* 0x000fe80008000015 */
[----:B------:R-:W-:Y:S04]  /*22e0*/  STS.U8 [R2+UR21], R13 ;  /* 0x0000000d02007988 */ /* 0x000fe80008000015 */
[----:B------:R-:W-:Y:S04]  /*22f0*/  STS.U8 [R2+UR21+0x2], R14 ;  /* 0x0000020e02007988 */ /* 0x000fe80008000015 */
        /* <DEDUP_REMOVED lines=8> */
[----:B----4-:R-:W-:Y:S04]  /*2380*/  STS.U8 [R2+UR21+0x4004], R79 ;  /* 0x0040044f02007988 */ /* 0x010fe80008000015 */
[----:B------:R-:W-:Y:S04]  /*2390*/  STS.U8 [R2+UR21+0x4006], R80 ;  /* 0x0040065002007988 */ /* 0x000fe80008000015 */
[----:B------:R-:W-:Y:S04]  /*23a0*/  STS.U8 [R2+UR21+0x4008], R81 ;  /* 0x0040085102007988 */ /* 0x000fe80008000015 */
[----:B------:R-:W-:Y:S04]  /*23b0*/  STS.U8 [R2+UR21+0x400a], R82 ;  /* 0x00400a5202007988 */ /* 0x000fe80008000015 */
[----:B------:R-:W-:Y:S04]  /*23c0*/  STS.U8 [R2+UR21+0x400c], R83 ;  /* 0x00400c5302007988 */ /* 0x000fe80008000015 */
[----:B------:R0:W-:Y:S04]  /*23d0*/  STS.U8 [R2+UR21+0x400e], R84 ;  /* 0x00400e5402007988 */ /* 0x0001e80008000015 */
[----:B------:R-:W-:Y:S04]  /*23e0*/  STS.U8 [R4+UR21], R21 ;  /* 0x0000001504007988 */ /* 0x000fe80008000015 */
        /* <DEDUP_REMOVED lines=15> */
[----:B------:R0:W-:Y:S04]  /*24e0*/  STS.U8 [R4+UR21+0x400e], R106 ;  /* 0x00400e6a04007988 */ /* 0x0001e80008000015 */
[----:B------:R-:W-:Y:S01]  /*24f0*/  STS.U8 [R2+UR21], R29 ;  /* 0x0000001d02007988 */ /* 0x000fe20008000015 */
        /* <DEDUP_REMOVED lines=33> */
[----:B------:R1:W-:Y:S01]  /*2710*/  STS.U8 [R2+UR21], R45 ;  /* 0x0000002d02007988 */ /* 0x0003e20008000015 */
[----:B0-----:R-:W-:-:S02]  /*2720*/  LOP3.LUT R4, R3, 0x60, RZ, 0x3c, !PT ;  /* 0x0000006003047812 */ /* 0x001fc400078e3cff */
[----:B------:R-:W-:Y:S01]  /*2730*/  LOP3.LUT R3, R3, 0x70, RZ, 0x3c, !PT ;  /* 0x0000007003037812 */ /* 0x000fe200078e3cff */
[----:B------:R-:W-:Y:S04]  /*2740*/  STS.U8 [R2+UR21+0x2], R46 ;  /* 0x0000022e02007988 */ /* 0x000fe80008000015 */
[----:B------:R0:W-:Y:S04]  /*2750*/  STS.U8 [R2+UR21+0x4], R47 ;  /* 0x0000042f02007988 */ /* 0x0001e80008000015 */
[----:B------:R-:W-:Y:S04]  /*2760*/  STS.U8 [R2+UR21+0x6], R48 ;  /* 0x0000063002007988 */ /* 0x000fe80008000015 */
[----:B------:R2:W-:Y:S04]  /*2770*/  STS.U8 [R2+UR21+0x8], R49 ;  /* 0x0000083102007988 */ /* 0x0005e80008000015 */
[----:B------:R-:W-:Y:S04]  /*2780*/  STS.U8 [R2+UR21+0xa], R50 ;  /* 0x00000a3202007988 */ /* 0x000fe80008000015 */
[----:B------:R3:W-:Y:S04]  /*2790*/  STS.U8 [R2+UR21+0xc], R51 ;  /* 0x00000c3302007988 */ /* 0x0007e80008000015 */
        /* <DEDUP_REMOVED lines=9> */
[----:B------:R4:W-:Y:S04]  /*2830*/  STS.U8 [R4+UR21], R53 ;  /* 0x0000003504007988 */ /* 0x0009e80008000015 */
        /* <DEDUP_REMOVED lines=14> */
[----:B------:R-:W-:Y:S01]  /*2920*/  STS.U8 [R4+UR21+0x400e], R141 ;  /* 0x00400e8d04007988 */ /* 0x000fe20008000015 */
[----:B------:R-:W-:-:S03]  /*2930*/  IMAD.MOV.U32 R157, RZ, RZ, -0x800000 ;  /* 0xff800000ff9d7424 */ /* 0x000fc600078e00ff */
[----:B------:R4:W-:Y:S01]  /*2940*/  STS.U8 [R3+UR21], R61 ;  /* 0x0000003d03007988 */ /* 0x0009e20008000015 */
[----:B------:R-:W-:-:S03]  /*2950*/  IMAD.MOV.U32 R189, RZ, RZ, 0x3f800000 ;  /* 0x3f800000ffbd7424 */ /* 0x000fc600078e00ff */
[----:B------:R-:W-:Y:S01]  /*2960*/  STS.U8 [R3+UR21+0x2], R62 ;  /* 0x0000023e03007988 */ /* 0x000fe20008000015 */
[----:B------:R-:W-:-:S03]  /*2970*/  IMAD.MOV.U32 R190, RZ, RZ, 0x3f800000 ;  /* 0x3f800000ffbe7424 */ /* 0x000fc600078e00ff */
[----:B------:R4:W-:Y:S01]  /*2980*/  STS.U8 [R3+UR21+0x4], R63 ;  /* 0x0000043f03007988 */ /* 0x0009e20008000015 */
[----:B------:R-:W-:-:S03]  /*2990*/  IMAD.MOV.U32 R156, RZ, RZ, -0x800000 ;  /* 0xff800000ff9c7424 */ /* 0x000fc600078e00ff */
[----:B------:R-:W-:Y:S01]  /*29a0*/  STS.U8 [R3+UR21+0x6], R64 ;  /* 0x0000064003007988 */ /* 0x000fe20008000015 */
[----:B------:R-:W-:-:S03]  /*29b0*/  CS2R R24, SRZ ;  /* 0x0000000000187805 */ /* 0x000fc6000001ff00 */
[----:B------:R4:W-:Y:S01]  /*29c0*/  STS.U8 [R3+UR21+0x8], R65 ;  /* 0x0000084103007988 */ /* 0x0009e20008000015 */
[----:B------:R-:W-:-:S03]  /*29d0*/  CS2R R26, SRZ ;  /* 0x00000000001a7805 */ /* 0x000fc6000001ff00 */
[----:B------:R-:W-:Y:S01]  /*29e0*/  STS.U8 [R3+UR21+0xa], R66 ;  /* 0x00000a4203007988 */ /* 0x000fe20008000015 */
[----:B------:R-:W-:-:S03]  /*29f0*/  CS2R R28, SRZ ;  /* 0x00000000001c7805 */ /* 0x000fc6000001ff00 */
[----:B------:R4:W-:Y:S01]  /*2a00*/  STS.U8 [R3+UR21+0xc], R67 ;  /* 0x00000c4303007988 */ /* 0x0009e20008000015 */
[----:B------:R-:W-:-:S03]  /*2a10*/  CS2R R30, SRZ ;  /* 0x00000000001e7805 */ /* 0x000fc6000001ff00 */
[----:B------:R4:W-:Y:S01]  /*2a20*/  STS.U8 [R3+UR21+0xe], R68 ;  /* 0x00000e4403007988 */ /* 0x0009e20008000015 */
[----:B------:R-:W-:-:S03]  /*2a30*/  CS2R R32, SRZ ;  /* 0x0000000000207805 */ /* 0x000fc6000001ff00 */
[----:B------:R-:W-:Y:S01]  /*2a40*/  STS.U8 [R3+UR21+0x4000], R142 ;  /* 0x0040008e03007988 */ /* 0x000fe20008000015 */
[----:B------:R-:W-:-:S03]  /*2a50*/  CS2R R34, SRZ ;  /* 0x0000000000227805 */ /* 0x000fc6000001ff00 */
[----:B------:R-:W-:Y:S01]  /*2a60*/  STS.U8 [R3+UR21+0x4002], R98 ;  /* 0x0040026203007988 */ /* 0x000fe20008000015 */
[----:B------:R-:W-:-:S03]  /*2a70*/  CS2R R36, SRZ ;  /* 0x0000000000247805 */ /* 0x000fc6000001ff00 */
[----:B------:R4:W-:Y:S01]  /*2a80*/  STS.U8 [R3+UR21+0x4004], R86 ;  /* 0x0040045603007988 */ /* 0x0009e20008000015 */
[----:B------:R-:W-:-:S03]  /*2a90*/  CS2R R38, SRZ ;  /* 0x0000000000267805 */ /* 0x000fc6000001ff00 */
[----:B------:R-:W-:Y:S01]  /*2aa0*/  STS.U8 [R3+UR21+0x4006], R92 ;  /* 0x0040065c03007988 */ /* 0x000fe20008000015 */
[----:B------:R-:W-:-:S03]  /*2ab0*/  CS2R R40, SRZ ;  /* 0x0000000000287805 */ /* 0x000fc6000001ff00 */
[----:B-----5:R5:W-:Y:S01]  /*2ac0*/  STS.U8 [R3+UR21+0x400e], R90 ;  /* 0x00400e5a03007988 */ /* 0x020be20008000015 */
[----:B------:R-:W-:-:S03]  /*2ad0*/  CS2R R42, SRZ ;  /* 0x00000000002a7805 */ /* 0x000fc6000001ff00 */
[----:B------:R5:W-:Y:S01]  /*2ae0*/  STS.U8 [R3+UR21+0x4008], R94 ;  /* 0x0040085e03007988 */ /* 0x000be20008000015 */
[----:B-1----:R-:W-:-:S03]  /*2af0*/  CS2R R44, SRZ ;  /* 0x00000000002c7805 */ /* 0x002fc6000001ff00 */
[----:B------:R1:W-:Y:S01]  /*2b00*/  STS.U8 [R3+UR21+0x400a], R96 ;  /* 0x00400a6003007988 */ /* 0x0003e20008000015 */
[----:B0-----:R-:W-:-:S03]  /*2b10*/  CS2R R46, SRZ ;  /* 0x00000000002e7805 */ /* 0x001fc6000001ff00 */
[----:B------:R0:W-:Y:S01]  /*2b20*/  STS.U8 [R3+UR21+0x400c], R100 ;  /* 0x00400c6403007988 */ /* 0x0001e20008000015 */
[----:B--2---:R-:W-:Y:S02]  /*2b30*/  CS2R R48, SRZ ;  /* 0x0000000000307805 */ /* 0x004fe4000001ff00 */
[----:B---3--:R-:W-:Y:S02]  /*2b40*/  CS2R R50, SRZ ;  /* 0x0000000000327805 */ /* 0x008fe4000001ff00 */
[----:B----4-:R-:W-:Y:S02]  /*2b50*/  CS2R R52, SRZ ;  /* 0x0000000000347805 */ /* 0x010fe4000001ff00 */
[----:B------:R-:W-:Y:S02]  /*2b60*/  CS2R R54, SRZ ;  /* 0x0000000000367805 */ /* 0x000fe4000001ff00 */
[----:B------:R-:W-:Y:S02]  /*2b70*/  CS2R R56, SRZ ;  /* 0x0000000000387805 */ /* 0x000fe4000001ff00 */
[----:B------:R-:W-:-:S02]  /*2b80*/  CS2R R58, SRZ ;  /* 0x00000000003a7805 */ /* 0x000fc4000001ff00 */
[----:B------:R-:W-:Y:S02]  /*2b90*/  CS2R R60, SRZ ;  /* 0x00000000003c7805 */ /* 0x000fe4000001ff00 */
[----:B------:R-:W-:Y:S02]  /*2ba0*/  CS2R R62, SRZ ;  /* 0x00000000003e7805 */ /* 0x000fe4000001ff00 */
[----:B------:R-:W-:Y:S02]  /*2bb0*/  CS2R R64, SRZ ;  /* 0x0000000000407805 */ /* 0x000fe4000001ff00 */
        /* <DEDUP_REMOVED lines=12> */
[----:B-----5:R-:W-:Y:S02]  /*2c80*/  CS2R R90, SRZ ;  /* 0x00000000005a7805 */ /* 0x020fe4000001ff00 */
[----:B------:R-:W-:Y:S02]  /*2c90*/  CS2R R92, SRZ ;  /* 0x00000000005c7805 */ /* 0x000fe4000001ff00 */
[----:B------:R-:W-:-:S02]  /*2ca0*/  CS2R R94, SRZ ;  /* 0x00000000005e7805 */ /* 0x000fc4000001ff00 */
[----:B-1----:R-:W-:Y:S02]  /*2cb0*/  CS2R R96, SRZ ;  /* 0x0000000000607805 */ /* 0x002fe4000001ff00 */
[----:B------:R-:W-:Y:S02]  /*2cc0*/  CS2R R98, SRZ ;  /* 0x0000000000627805 */ /* 0x000fe4000001ff00 */
[----:B0-----:R-:W-:Y:S02]  /*2cd0*/  CS2R R100, SRZ ;  /* 0x0000000000647805 */ /* 0x001fe4000001ff00 */
        /* <DEDUP_REMOVED lines=25> */
[C---:B------:R-:W-:Y:S02]  /*2e70*/  LOP3.LUT P0, RZ, R168.reuse, 0x80, RZ, 0xc0, !PT ;  /* 0x00000080a8ff7812 */ /* 0x040fe4000780c0ff */
[----:B------:R-:W-:Y:S01]  /*2e80*/  LOP3.LUT R3, R168, 0xff, RZ, 0xc0, !PT ;  /* 0x000000ffa8037812 */ /* 0x000fe200078ec0ff */
[----:B------:R-:W-:Y:S10]  /*2e90*/  @!P1 BRA `(.L_x_0) ;  /* 0x0000004000589947 */ /* 0x000ff40003800000 */
[----:B------:R-:W0:Y:S01]  /*2ea0*/  LDC.64 R194, c[0x0][0x250] ;  /* 0x00009400ffc27b82 */ /* 0x000e220000000a00 */
[C---:B------:R-:W-:Y:S01]  /*2eb0*/  LOP3.LUT R2, R168.reuse, 0x1, RZ, 0xc0, !PT ;  /* 0x00000001a8027812 */ /* 0x040fe200078ec0ff */
[----:B------:R-:W-:Y:S01]  /*2ec0*/  ULDC UR5, c[0x0][0x258] ;  /* 0x0000960000057ab9 */ /* 0x000fe20000000800 */
[----:B------:R-:W-:Y:S01]  /*2ed0*/  LOP3.LUT R5, R168, 0x1c, RZ, 0xc0, !PT ;  /* 0x0000001ca8057812 */ /* 0x000fe200078ec0ff */
[----:B------:R-:W-:Y:S01]  /*2ee0*/  ULDC.64 UR6, c[0x0][0x260] ;  /* 0x0000980000067ab9 */ /* 0x000fe20000000a00 */
[--C-:B------:R-:W-:Y:S01]  /*2ef0*/  SHF.R.U32.HI R4, RZ, 0x5, R168.reuse ;  /* 0x00000005ff047819 */ /* 0x100fe200000116a8 */
[----:B------:R-:W-:Y:S01]  /*2f00*/  IMAD R187, R3, UR5, RZ ;  /* 0x0000000503bb7c24 */ /* 0x000fe2000f8e02ff */
[--C-:B------:R-:W-:Y:S01]  /*2f10*/  SHF.R.U32.HI R6, RZ, 0x5, R168.reuse ;  /* 0x00000005ff067819 */ /* 0x100fe200000116a8 */
[----:B------:R-:W1:Y:S01]  /*2f20*/  LDC R22, c[0x0][0x268] ;  /* 0x00009a00ff167b82 */ /* 0x000e620000000800 */
[----:B------:R-:W-:Y:S01]  /*2f30*/  IMAD R7, R2, 0x2, R5 ;  /* 0x0000000202077824 */ /* 0x000fe200078e0205 */
[----:B------:R-:W-:Y:S01]  /*2f40*/  R2UR UR45, R4 ;  /* 0x00000000042d72ca */ /* 0x000fe200000e0000 */
[----:B------:R-:W-:Y:S01]  /*2f50*/  UIMAD UR6, UR20, UR6, URZ ;  /* 0x00000006140672a4 */ /* 0x000fe2000f8e023f */
[----:B------:R-:W-:Y:S01]  /*2f60*/  SHF.R.U32.HI R2, RZ, 0x1, R168 ;  /* 0x00000001ff027819 */ /* 0x000fe200000116a8 */
[----:B------:R-:W-:Y:S01]  /*2f70*/  ULDC.64 UR14, c[0x0][0x218] ;  /* 0x00008600000e7ab9 */ /* 0x000fe20000000a00 */
[C---:B------:R-:W-:Y:S01]  /*2f80*/  LOP3.LUT R5, R168.reuse, 0x80, RZ, 0xc0, !PT ;  /* 0x00000080a8057812 */ /* 0x040fe200078ec0ff */
[----:B------:R-:W-:Y:S01]  /*2f90*/  USHF.R.S32.HI UR12, URZ, 0x1f, UR6 ;  /* 0x0000001f3f0c7899 */ /* 0x000fe20008011406 */
[----:B------:R-:W2:Y:S01]  /*2fa0*/  LDC.64 R18, c[0x0][0x220] ;  /* 0x00008800ff127b82 */ /* 0x000ea20000000a00 */
[----:B------:R-:W-:Y:S01]  /*2fb0*/  LOP3.LUT R4, R168, 0x1f, RZ, 0xc0, !PT ;  /* 0x0000001fa8047812 */ /* 0x000fe200078ec0ff */
[----:B------:R-:W-:Y:S01]  /*2fc0*/  IMAD.MOV.U32 R186, RZ, RZ, 0x5410 ;  /* 0x00005410ffba7424 */ /* 0x000fe200078e00ff */
[----:B------:R-:W-:Y:S01]  /*2fd0*/  SGXT.U32 R2, R2, 0x1 ;  /* 0x000000010202781a */ /* 0x000fe20000000000 */
[----:B------:R-:W-:Y:S01]  /*2fe0*/  IMAD R0, R5, 0x20, R0 ;  /* 0x0000002005007824 */ /* 0x000fe200078e0200 */
[----:B------:R-:W-:Y:S01]  /*2ff0*/  SGXT.U32 R3, R6, 0x3 ;  /* 0x000000030603781a */ /* 0x000fe20000000000 */
[----:B------:R-:W-:Y:S01]  /*3000*/  IMAD R5, R4, UR7, RZ ;  /* 0x0000000704057c24 */ /* 0x000fe2000f8e02ff */
[----:B------:R-:W-:Y:S01]  /*3010*/  LOP3.LUT R2, R7, R2, RZ, 0xfc, !PT ;  /* 0x0000000207027212 */ /* 0x000fe200078efcff */
[----:B0-----:R-:W-:Y:S01]  /*3020*/  IMAD R194, R194, UR20, RZ ;  /* 0x00000014c2c27c24 */ /* 0x001fe2000f8e02ff */
[----:B------:R-:W-:Y:S01]  /*3030*/  SHF.R.S32.HI R7, RZ, 0x1f, R187 ;  /* 0x0000001fff077819 */ /* 0x000fe200000114bb */
[----:B------:R-:W-:Y:S01]  /*3040*/  UIADD3 UR4, UR45, 0x18, URZ ;  /* 0x000000182d047890 */ /* 0x000fe2000fffe03f */
[----:B------:R-:W-:Y:S01]  /*3050*/  SHF.R.S32.HI R6, RZ, 0x1f, R5 ;  /* 0x0000001fff067819 */ /* 0x000fe20000011405 */
[----:B------:R-:W-:Y:S01]  /*3060*/  UIADD3 UR5, UR45, 0x38, URZ ;  /* 0x000000382d057890 */ /* 0x000fe2000fffe03f */
[--C-:B------:R-:W-:Y:S01]  /*3070*/  IADD3 R187, P1, P2, R187, UR14, R194.reuse ;  /* 0x0000000ebbbb7c10 */ /* 0x100fe2000fa3e0c2 */
[----:B------:R-:W-:Y:S01]  /*3080*/  UIADD3 UR8, UR45, 0x58, URZ ;  /* 0x000000582d087890 */ /* 0x000fe2000fffe03f */
[----:B------:R-:W-:Y:S01]  /*3090*/  SHF.R.S32.HI R188, RZ, 0x1f, R194 ;  /* 0x0000001fffbc7819 */ /* 0x000fe200000114c2 */
[----:B-1----:R-:W-:Y:S01]  /*30a0*/  IMAD R3, R3, R22, RZ ;  /* 0x0000001603037224 */ /* 0x002fe200078e02ff */
[----:B------:R-:W-:Y:S01]  /*30b0*/  UIADD3 UR9, UR45, 0x78, URZ ;  /* 0x000000782d097890 */ /* 0x000fe2000fffe03f */
[C---:B------:R-:W-:Y:S01]  /*30c0*/  IMAD R9, R22.reuse, UR5, RZ ;  /* 0x0000000516097c24 */ /* 0x040fe2000f8e02ff */
[----:B------:R-:W-:Y:S01]  /*30d0*/  IADD3.X R188, R7, UR15, R188, P1, P2 ;  /* 0x0000000f07bc7c10 */ /* 0x000fe20008fe44bc */
[C---:B------:R-:W-:Y:S01]  /*30e0*/  IMAD R4, R22.reuse, 0x8, R3 ;  /* 0x0000000816047824 */ /* 0x040fe200078e0203 */
[----:B------:R-:W-:Y:S01]  /*30f0*/  UIADD3 UR10, UR45, 0x98, URZ ;  /* 0x000000982d0a7890 */ /* 0x000fe2000fffe03f */
[C---:B------:R-:W-:Y:S01]  /*3100*/  IMAD R12, R22.reuse, UR8, RZ ;  /* 0x00000008160c7c24 */ /* 0x040fe2000f8e02ff */
[----:B------:R-:W-:Y:S01]  /*3110*/  UIADD3 UR11, UR45, 0xd8, URZ ;  /* 0x000000d82d0b7890 */ /* 0x000fe2000fffe03f */
[----:B--2---:R-:W-:Y:S01]  /*3120*/  IADD3 R18, P3, P4, R5, UR6, R18 ;  /* 0x0000000605127c10 */ /* 0x004fe2000fc7e012 */
[----:B------:R-:W-:Y:S01]  /*3130*/  UIADD3 UR6, UR45, 0xb8, URZ ;  /* 0x000000b82d067890 */ /* 0x000fe2000fffe03f */
[C---:B------:R-:W-:Y:S01]  /*3140*/  IMAD R13, R22.reuse, UR9, RZ ;  /* 0x00000009160d7c24 */ /* 0x040fe2000f8e02ff */
[----:B------:R-:W-:Y:S01]  /*3150*/  SEL R184, RZ, 0x90, !P0 ;  /* 0x00000090ffb87807 */ /* 0x000fe20004000000 */
[----:B------:R-:W-:Y:S01]  /*3160*/  IMAD R14, R22, UR10, RZ ;  /* 0x0000000a160e7c24 */ /* 0x000fe2000f8e02ff */
[----:B------:R-:W-:Y:S01]  /*3170*/  IADD3.X R20, R6, UR12, R19, P3, P4 ;  /* 0x0000000c06147c10 */ /* 0x000fe20009fe8413 */
[C---:B------:R-:W-:Y:S01]  /*3180*/  IMAD R6, R22.reuse, UR4, RZ ;  /* 0x0000000416067c24 */ /* 0x040fe2000f8e02ff */
[CC--:B------:R-:W-:Y:S01]  /*3190*/  IADD3 R7, P1, R3.reuse, R18.reuse, RZ ;  /* 0x0000001203077210 */ /* 0x0c0fe20007f3e0ff */
[----:B------:R-:W-:Y:S01]  /*31a0*/  IMAD R15, R22, UR6, RZ ;  /* 0x00000006160f7c24 */ /* 0x000fe2000f8e02ff */
[----:B------:R-:W-:Y:S01]  /*31b0*/  IADD3 R10, P2, R4, R18, RZ ;  /* 0x00000012040a7210 */ /* 0x000fe20007f5e0ff */
[----:B------:R-:W-:Y:S01]  /*31c0*/  UIADD3 UR12, UR45, 0xf8, URZ ;  /* 0x000000f82d0c7890 */ /* 0x000fe2000fffe03f */
[----:B------:R-:W-:Y:S01]  /*31d0*/  LEA.HI.X.SX32 R11, R3, R20, 0x1, P1 ;  /* 0x00000014030b7211 */ /* 0x000fe200008f0eff */
[----:B------:R0:W-:Y:S01]  /*31e0*/  STL [R1+0x1c], R7 ;  /* 0x00001c0701007387 */ /* 0x0001e20000100800 */
[-C--:B------:R-:W-:Y:S01]  /*31f0*/  IADD3 R19, P5, R9, R18.reuse, RZ ;  /* 0x0000001209137210 */ /* 0x080fe20007fbe0ff */
[C---:B------:R-:W-:Y:S01]  /*3200*/  IMAD R16, R22.reuse, UR11, RZ ;  /* 0x0000000b16107c24 */ /* 0x040fe2000f8e02ff */
[----:B------:R-:W-:Y:S01]  /*3210*/  IADD3 R21, P4, R13, R18, RZ ;  /* 0x000000120d157210 */ /* 0x000fe20007f9e0ff */
[----:B------:R1:W-:Y:S01]  /*3220*/  STL [R1+0x18], R11 ;  /* 0x0000180b01007387 */ /* 0x0003e20000100800 */
[----:B------:R-:W-:Y:S01]  /*3230*/  IMAD R5, R22, 0x8, R4 ;  /* 0x0000000816057824 */ /* 0x000fe200078e0204 */
[-C--:B------:R-:W-:Y:S01]  /*3240*/  LEA.HI.X.SX32 R4, R4, R20.reuse, 0x1, P2 ;  /* 0x0000001404047211 */ /* 0x080fe200010f0eff */
[C---:B------:R-:W-:Y:S01]  /*3250*/  IMAD R17, R22.reuse, UR12, RZ ;  /* 0x0000000c16117c24 */ /* 0x040fe2000f8e02ff */
[----:B------:R2:W-:Y:S01]  /*3260*/  STL [R1+0x24], R10 ;  /* 0x0000240a01007387 */ /* 0x0005e20000100800 */
[----:B------:R-:W-:Y:S01]  /*3270*/  LEA.HI.X.SX32 R9, R9, R20, 0x1, P5 ;  /* 0x0000001409097211 */ /* 0x000fe200028f0eff */
[----:B0-----:R-:W-:Y:S01]  /*3280*/  IMAD R7, R22, 0x10, R5 ;  /* 0x0000001016077824 */ /* 0x001fe200078e0205 */
[----:B------:R-:W-:Y:S01]  /*3290*/  LOP3.LUT R184, R184, 0x7f, R168, 0x78, !PT ;  /* 0x0000007fb8b87812 */ /* 0x000fe200078e78a8 */
[C---:B------:R-:W-:Y:S01]  /*32a0*/  IMAD.SHL.U32 R174, R195.reuse, 0x4, RZ ;  /* 0x00000004c3ae7824 */ /* 0x040fe200078e00ff */
[----:B------:R-:W-:Y:S01]  /*32b0*/  UIADD3 UR8, UR21, 0x8000, URZ ;  /* 0x0000800015087890 */ /* 0x000fe2000fffe03f */
[-C--:B-1----:R-:W-:Y:S01]  /*32c0*/  IADD3 R11, P6, R6, R18.reuse, RZ ;  /* 0x00000012060b7210 */ /* 0x082fe20007fde0ff */
[C---:B------:R-:W-:Y:S01]  /*32d0*/  IMAD R8, R22.reuse, 0x8, R7 ;  /* 0x0000000816087824 */ /* 0x040fe200078e0207 */
[----:B------:R-:W-:Y:S01]  /*32e0*/  UMOV UR6, URZ ;  /* 0x0000003f00067c82 */ /* 0x000fe20008000000 */
[C---:B------:R-:W-:Y:S01]  /*32f0*/  IMAD R172, R195.reuse, 0x5, RZ ;  /* 0x00000005c3ac7824 */ /* 0x040fe200078e02ff */
[----:B------:R-:W-:Y:S01]  /*3300*/  USHF.R.U32.HI UR8, URZ, 0x4, UR8 ;  /* 0x000000043f087899 */ /* 0x000fe20008011608 */
[----:B------:R0:W-:Y:S01]  /*3310*/  STL [R1+0x34], R11 ;  /* 0x0000340b01007387 */ /* 0x0001e20000100800 */
[C---:B------:R-:W-:Y:S01]  /*3320*/  IMAD R3, R22.reuse, 0x8, R8 ;  /* 0x0000000816037824 */ /* 0x040fe200078e0208 */
[----:B------:R-:W-:Y:S01]  /*3330*/  CS2R R24, SRZ ;  /* 0x0000000000187805 */ /* 0x000fe2000001ff00 */
[C---:B------:R-:W-:Y:S01]  /*3340*/  IMAD R170, R195.reuse, 0x6, RZ ;  /* 0x00000006c3aa7824 */ /* 0x040fe200078e02ff */
[----:B------:R1:W-:Y:S01]  /*3350*/  STL [R1+0x54], R19 ;  /* 0x0000541301007387 */ /* 0x0003e20000100800 */
[----:B--2---:R-:W-:Y:S01]  /*3360*/  IMAD R10, R22, 0x10, R3 ;  /* 0x00000010160a7824 */ /* 0x004fe200078e0203 */
[----:B------:R-:W-:Y:S01]  /*3370*/  USGXT.U32 UR18, UR8, 0xe ;  /* 0x0000000e0812789a */ /* 0x000fe20008000000 */
[----:B------:R-:W-:Y:S01]  /*3380*/  IMAD.MOV.U32 R185, RZ, RZ, 0x7632 ;  /* 0x00007632ffb97424 */ /* 0x000fe200078e00ff */
[----:B------:R-:W-:Y:S01]  /*3390*/  CS2R R26, SRZ ;  /* 0x00000000001a7805 */ /* 0x000fe2000001ff00 */
[C---:B------:R-:W-:Y:S01]  /*33a0*/  IMAD R176, R195.reuse, 0x3, RZ ;  /* 0x00000003c3b07824 */ /* 0x040fe200078e02ff */
[-C--:B0-----:R-:W-:Y:S01]  /*33b0*/  IADD3 R11, P1, R12, R18.reuse, RZ ;  /* 0x000000120c0b7210 */ /* 0x081fe20007f3e0ff */
[C---:B------:R-:W-:Y:S01]  /*33c0*/  IMAD R205, R195.reuse, 0x13, RZ ;  /* 0x00000013c3cd7824 */ /* 0x040fe200078e02ff */
[----:B------:R-:W-:Y:S01]  /*33d0*/  UIADD3 UR10, UP0, UR18, 0x2, URZ ;  /* 0x00000002120a7890 */ /* 0x000fe2000ff1e03f */
[C---:B------:R-:W-:Y:S01]  /*33e0*/  IMAD.SHL.U32 R178, R195.reuse, 0x2, RZ ;  /* 0x00000002c3b27824 */ /* 0x040fe200078e00ff */
[-C--:B-1----:R-:W-:Y:S01]  /*33f0*/  IADD3 R19, P3, R14, R18.reuse, RZ ;  /* 0x000000120e137210 */ /* 0x082fe20007f7e0ff */
[----:B------:R0:W-:Y:S01]  /*3400*/  STL [R1+0x74], R11 ;  /* 0x0000740b01007387 */ /* 0x0001e20000100800 */
[C---:B------:R-:W-:Y:S01]  /*3410*/  IMAD R209, R195.reuse, 0x14, RZ ;  /* 0x00000014c3d17824 */ /* 0x040fe200078e02ff */
[----:B------:R-:W-:Y:S01]  /*3420*/  UIADD3.X UR11, UR6, 0x40000040, URZ, UP0, !UPT ;  /* 0x40000040060b7890 */ /* 0x000fe200087fe43f */
[C---:B------:R-:W-:Y:S01]  /*3430*/  IMAD R223, R195.reuse, 0x18, RZ ;  /* 0x00000018c3df7824 */ /* 0x040fe200078e02ff */
[----:B------:R1:W-:Y:S01]  /*3440*/  STL [R1+0x94], R21 ;  /* 0x0000941501007387 */ /* 0x0003e20000100800 */
[C---:B------:R-:W-:Y:S01]  /*3450*/  IMAD R213, R195.reuse, 0x15, RZ ;  /* 0x00000015c3d57824 */ /* 0x040fe200078e02ff */
[----:B------:R-:W-:Y:S01]  /*3460*/  CS2R R28, SRZ ;  /* 0x00000000001c7805 */ /* 0x000fe2000001ff00 */
[C---:B------:R-:W-:Y:S01]  /*3470*/  IMAD R226, R195.reuse, 0x19, RZ ;  /* 0x00000019c3e27824 */ /* 0x040fe200078e02ff */
[----:B------:R2:W-:Y:S01]  /*3480*/  STL [R1+0xb4], R19 ;  /* 0x0000b41301007387 */ /* 0x0005e20000100800 */
[C---:B------:R-:W-:Y:S01]  /*3490*/  IMAD R229, R195.reuse, 0x1a, RZ ;  /* 0x0000001ac3e57824 */ /* 0x040fe200078e02ff */
[----:B------:R-:W-:Y:S01]  /*34a0*/  CS2R R30, SRZ ;  /* 0x00000000001e7805 */ /* 0x000fe2000001ff00 */
[----:B0-----:R-:W-:Y:S01]  /*34b0*/  IMAD R11, R22, 0x8, R10 ;  /* 0x00000008160b7824 */ /* 0x001fe200078e020a */
[----:B------:R0:W-:Y:S01]  /*34c0*/  STL [R1+0x20], R4 ;  /* 0x0000200401007387 */ /* 0x0001e20000100800 */
[----:B------:R-:W-:Y:S01]  /*34d0*/  IMAD R141, R195, 0x1f, RZ ;  /* 0x0000001fc38d7824 */ /* 0x000fe200078e02ff */
[----:B-1----:R-:W-:Y:S01]  /*34e0*/  IADD3 R21, P2, R15, R18, RZ ;  /* 0x000000120f157210 */ /* 0x002fe20007f5e0ff */
[C---:B------:R-:W-:Y:S01]  /*34f0*/  IMAD R221, R195.reuse, 0x17, RZ ;  /* 0x00000017c3dd7824 */ /* 0x040fe200078e02ff */
[----:B------:R-:W-:Y:S01]  /*3500*/  CS2R R32, SRZ ;  /* 0x0000000000207805 */ /* 0x000fe2000001ff00 */
[C---:B------:R-:W-:Y:S01]  /*3510*/  IMAD R217, R195.reuse, 0x16, RZ ;  /* 0x00000016c3d97824 */ /* 0x040fe200078e02ff */
[----:B--2---:R-:W-:Y:S01]  /*3520*/  LEA.HI.X.SX32 R19, R6, R20, 0x1, P6 ;  /* 0x0000001406137211 */ /* 0x004fe200030f0eff */
[----:B------:R-:W-:Y:S01]  /*3530*/  STL [R1+0xd4], R21 ;  /* 0x0000d41501007387 */ /* 0x000fe20000100800 */
[-C--:B------:R-:W-:Y:S01]  /*3540*/  IADD3 R6, P6, R16, R18.reuse, RZ ;  /* 0x0000001210067210 */ /* 0x080fe20007fde0ff */
[C---:B------:R-:W-:Y:S01]  /*3550*/  IMAD R237, R195.reuse, 0x1c, RZ ;  /* 0x0000001cc3ed7824 */ /* 0x040fe200078e02ff */
[----:B------:R-:W-:Y:S01]  /*3560*/  CS2R R34, SRZ ;  /* 0x0000000000227805 */ /* 0x000fe2000001ff00 */
[----:B------:R1:W-:Y:S01]  /*3570*/  STL [R1+0x30], R19 ;  /* 0x0000301301007387 */ /* 0x0003e20000100800 */
[----:B0-----:R-:W-:Y:S01]  /*3580*/  IMAD R4, R22, 0x8, R11 ;  /* 0x0000000816047824 */ /* 0x001fe200078e020b */
[----:B------:R-:W-:Y:S01]  /*3590*/  CS2R R36, SRZ ;  /* 0x0000000000247805 */ /* 0x000fe2000001ff00 */
[----:B------:R-:W-:Y:S01]  /*35a0*/  IMAD R233, R195, 0x1b, RZ ;  /* 0x0000001bc3e97824 */ /* 0x000fe200078e02ff */
[----:B------:R0:W-:Y:S01]  /*35b0*/  STL [R1+0xf4], R6 ;  /* 0x0000f40601007387 */ /* 0x0001e20000100800 */
[----:B------:R-:W-:Y:S01]  /*35c0*/  IMAD.MOV.U32 R189, RZ, RZ, 0x3f800000 ;  /* 0x3f800000ffbd7424 */ /* 0x000fe200078e00ff */
[----:B------:R-:W-:Y:S01]  /*35d0*/  CS2R R38, SRZ ;  /* 0x0000000000267805 */ /* 0x000fe2000001ff00 */
[----:B------:R-:W-:Y:S01]  /*35e0*/  IMAD.MOV.U32 R191, RZ, RZ, -0x800000 ;  /* 0xff800000ffbf7424 */ /* 0x000fe200078e00ff */
[----:B------:R2:W-:Y:S01]  /*35f0*/  STL [R1+0x50], R9 ;  /* 0x0000500901007387 */ /* 0x0005e20000100800 */
[----:B------:R-:W-:Y:S01]  /*3600*/  IMAD.MOV.U32 R190, RZ, RZ, 0x3f800000 ;  /* 0x3f800000ffbe7424 */ /* 0x000fe200078e00ff */
[----:B-1----:R-:W-:-:S02]  /*3610*/  IADD3 R19, P5, R17, R18, RZ ;  /* 0x0000001211137210 */ /* 0x002fc40007fbe0ff */
[----:B------:R-:W-:Y:S02]  /*3620*/  CS2R R40, SRZ ;  /* 0x0000000000287805 */ /* 0x000fe4000001ff00 */
[----:B------:R-:W-:Y:S02]  /*3630*/  CS2R R42, SRZ ;  /* 0x00000000002a7805 */ /* 0x000fe4000001ff00 */
[----:B------:R-:W-:Y:S01]  /*3640*/  CS2R R44, SRZ ;  /* 0x00000000002c7805 */ /* 0x000fe2000001ff00 */
[----:B0-----:R-:W-:Y:S01]  /*3650*/  IMAD R6, R22, 0x10, R4 ;  /* 0x0000001016067824 */ /* 0x001fe200078e0204 */
[----:B------:R-:W-:Y:S01]  /*3660*/  STL [R1+0x114], R19 ;  /* 0x0001141301007387 */ /* 0x000fe20000100800 */
[----:B------:R-:W-:Y:S02]  /*3670*/  CS2R R46, SRZ ;  /* 0x00000000002e7805 */ /* 0x000fe4000001ff00 */
[----:B------:R-:W-:Y:S02]  /*3680*/  CS2R R48, SRZ ;  /* 0x0000000000307805 */ /* 0x000fe4000001ff00 */
[----:B--2---:R-:W-:-:S02]  /*3690*/  LEA.HI.X.SX32 R9, R12, R20, 0x1, P1 ;  /* 0x000000140c097211 */ /* 0x004fc400008f0eff */
[----:B------:R-:W-:Y:S02]  /*36a0*/  CS2R R50, SRZ ;  /* 0x0000000000327805 */ /* 0x000fe4000001ff00 */
[-C--:B------:R-:W-:Y:S02]  /*36b0*/  LEA.HI.X.SX32 R12, R13, R20.reuse, 0x1, P4 ;  /* 0x000000140d0c7211 */ /* 0x080fe400020f0eff */
[----:B------:R-:W-:Y:S02]  /*36c0*/  CS2R R52, SRZ ;  /* 0x0000000000347805 */ /* 0x000fe4000001ff00 */
[-C--:B------:R-:W-:Y:S01]  /*36d0*/  LEA.HI.X.SX32 R13, R14, R20.reuse, 0x1, P3 ;  /* 0x000000140e0d7211 */ /* 0x080fe200018f0eff */
[----:B------:R0:W-:Y:S01]  /*36e0*/  STL [R1+0x70], R9 ;  /* 0x0000700901007387 */ /* 0x0001e20000100800 */
[----:B------:R-:W-:Y:S02]  /*36f0*/  LEA.HI.X.SX32 R14, R17, R20, 0x1, P5 ;  /* 0x00000014110e7211 */ /* 0x000fe400028f0eff */
[----:B------:R-:W-:-:S02]  /*3700*/  CS2R R54, SRZ ;  /* 0x0000000000367805 */ /* 0x000fc4000001ff00 */
[C---:B------:R-:W-:Y:S01]  /*3710*/  IADD3 R180, P5, R172.reuse, R187, RZ ;  /* 0x000000bbacb47210 */ /* 0x040fe20007fbe0ff */
[----:B------:R1:W-:Y:S01]  /*3720*/  STL [R1+0x90], R12 ;  /* 0x0000900c01007387 */ /* 0x0003e20000100800 */
[----:B------:R-:W-:Y:S02]  /*3730*/  CS2R R56, SRZ ;  /* 0x0000000000387805 */ /* 0x000fe4000001ff00 */
[----:B------:R-:W-:Y:S02]  /*3740*/  CS2R R58, SRZ ;  /* 0x00000000003a7805 */ /* 0x000fe4000001ff00 */
[----:B------:R-:W-:Y:S01]  /*3750*/  LEA.HI.X.SX32 R172, R172, R188, 0x1, P5 ;  /* 0x000000bcacac7211 */ /* 0x000fe200028f0eff */
[----:B------:R2:W-:Y:S01]  /*3760*/  STL [R1+0xb0], R13 ;  /* 0x0000b00d01007387 */ /* 0x0005e20000100800 */
[----:B------:R-:W-:Y:S01]  /*3770*/  CS2R R60, SRZ ;  /* 0x00000000003c7805 */ /* 0x000fe2000001ff00 */
[----:B0-----:R-:W-:Y:S01]  /*3780*/  IMAD R9, R22, 0x8, R6 ;  /* 0x0000000816097824 */ /* 0x001fe200078e0206 */
[----:B------:R-:W-:-:S02]  /*3790*/  CS2R R62, SRZ ;  /* 0x00000000003e7805 */ /* 0x000fc4000001ff00 */
[----:B------:R-:W-:Y:S02]  /*37a0*/  CS2R R64, SRZ ;  /* 0x0000000000407805 */ /* 0x000fe4000001ff00 */
[----:B------:R-:W-:Y:S02]  /*37b0*/  CS2R R66, SRZ ;  /* 0x0000000000427805 */ /* 0x000fe4000001ff00 */
[----:B-1----:R-:W-:Y:S02]  /*37c0*/  LEA.HI.X.SX32 R12, R15, R20, 0x1, P2 ;  /* 0x000000140f0c7211 */ /* 0x002fe400010f0eff */
[----:B------:R-:W-:Y:S02]  /*37d0*/  CS2R R68, SRZ ;  /* 0x0000000000447805 */ /* 0x000fe4000001ff00 */
[----:B------:R-:W-:Y:S02]  /*37e0*/  IADD3 R15, P2, R7, R18, RZ ;  /* 0x00000012070f7210 */ /* 0x000fe40007f5e0ff */
[----:B------:R-:W-:-:S02]  /*37f0*/  CS2R R70, SRZ ;  /* 0x0000000000467805 */ /* 0x000fc4000001ff00 */
[-C--:B--2---:R-:W-:Y:S01]  /*3800*/  LEA.HI.X.SX32 R13, R16, R20.reuse, 0x1, P6 ;  /* 0x00000014100d7211 */ /* 0x084fe200030f0eff */
[----:B------:R0:W-:Y:S01]  /*3810*/  STL [R1+0xd0], R12 ;  /* 0x0000d00c01007387 */ /* 0x0001e20000100800 */
[----:B------:R-:W-:Y:S01]  /*3820*/  LEA.HI.X.SX32 R7, R7, R20, 0x1, P2 ;  /* 0x0000001407077211 */ /* 0x000fe200010f0eff */
[----:B------:R-:W-:Y:S01]  /*3830*/  IMAD R16, R195, 0xb, RZ ;  /* 0x0000000bc3107824 */ /* 0x000fe200078e02ff */
        /* <DEDUP_REMOVED lines=11> */
[----:B-1----:R-:W-:Y:S02]  /*38f0*/  IADD3 R13, P1, R5, R18, RZ ;  /* 0x00000012050d7210 */ /* 0x002fe40007f3e0ff */
[----:B------:R-:W-:Y:S02]  /*3900*/  CS2R R84, SRZ ;  /* 0x0000000000547805 */ /* 0x000fe4000001ff00 */
[----:B------:R-:W-:Y:S02]  /*3910*/  CS2R R86, SRZ ;  /* 0x0000000000567805 */ /* 0x000fe4000001ff00 */
[----:B------:R-:W-:-:S02]  /*3920*/  CS2R R88, SRZ ;  /* 0x0000000000587805 */ /* 0x000fc4000001ff00 */
[C---:B--2---:R-:W-:Y:S01]  /*3930*/  IADD3 R14, P3, R8.reuse, R18, RZ ;  /* 0x00000012080e7210 */ /* 0x044fe20007f7e0ff */
[----:B------:R0:W-:Y:S01]  /*3940*/  STL [R1+0x2c], R13 ;  /* 0x00002c0d01007387 */ /* 0x0001e20000100800 */
[-C--:B------:R-:W-:Y:S02]  /*3950*/  LEA.HI.X.SX32 R5, R5, R20.reuse, 0x1, P1 ;  /* 0x0000001405057211 */ /* 0x080fe400008f0eff */
[----:B------:R-:W-:Y:S02]  /*3960*/  CS2R R90, SRZ ;  /* 0x00000000005a7805 */ /* 0x000fe4000001ff00 */
[----:B------:R-:W-:Y:S01]  /*3970*/  LEA.HI.X.SX32 R8, R8, R20, 0x1, P3 ;  /* 0x0000001408087211 */ /* 0x000fe200018f0eff */
[----:B------:R-:W-:Y:S01]  /*3980*/  STL [R1+0x3c], R15 ;  /* 0x00003c0f01007387 */ /* 0x000fe20000100800 */
[----:B------:R-:W-:Y:S02]  /*3990*/  CS2R R92, SRZ ;  /* 0x00000000005c7805 */ /* 0x000fe4000001ff00 */
[----:B------:R-:W-:-:S02]  /*39a0*/  CS2R R94, SRZ ;  /* 0x00000000005e7805 */ /* 0x000fc4000001ff00 */
[----:B------:R-:W-:Y:S01]  /*39b0*/  CS2R R96, SRZ ;  /* 0x0000000000607805 */ /* 0x000fe2000001ff00 */
[----:B------:R1:W-:Y:S01]  /*39c0*/  STL [R1+0x44], R14 ;  /* 0x0000440e01007387 */ /* 0x0003e20000100800 */
[----:B------:R-:W-:Y:S01]  /*39d0*/  CS2R R98, SRZ ;  /* 0x0000000000627805 */ /* 0x000fe2000001ff00 */
[----:B0-----:R-:W-:Y:S01]  /*39e0*/  IMAD R13, R22, 0x10, R12 ;  /* 0x00000010160d7824 */ /* 0x001fe200078e020c */
[----:B------:R-:W-:Y:S01]  /*39f0*/  CS2R R100, SRZ ;  /* 0x0000000000647805 */ /* 0x000fe2000001ff00 */
[----:B------:R0:W-:Y:S01]  /*3a00*/  STL [R1+0x28], R5 ;  /* 0x0000280501007387 */ /* 0x0001e20000100800 */
[----:B------:R-:W-:Y:S02]  /*3a10*/  CS2R R102, SRZ ;  /* 0x0000000000667805 */ /* 0x000fe4000001ff00 */
[----:B------:R-:W-:Y:S02]  /*3a20*/  CS2R R104, SRZ ;  /* 0x0000000000687805 */ /* 0x000fe4000001ff00 */
[----:B------:R-:W-:Y:S01]  /*3a30*/  CS2R R106, SRZ ;  /* 0x00000000006a7805 */ /* 0x000fe2000001ff00 */
[----:B------:R2:W-:Y:S01]  /*3a40*/  STL [R1+0x38], R7 ;  /* 0x0000380701007387 */ /* 0x0005e20000100800 */
[----:B------:R-:W-:-:S02]  /*3a50*/  CS2R R108, SRZ ;  /* 0x00000000006c7805 */ /* 0x000fc4000001ff00 */
[----:B-1----:R-:W-:Y:S02]  /*3a60*/  IADD3 R14, P2, R10, R18, RZ ;  /* 0x000000120a0e7210 */ /* 0x002fe40007f5e0ff */
[----:B------:R-:W-:Y:S01]  /*3a70*/  CS2R R110, SRZ ;  /* 0x00000000006e7805 */ /* 0x000fe2000001ff00 */
[----:B------:R1:W-:Y:S01]  /*3a80*/  STL [R1+0x40], R8 ;  /* 0x0000400801007387 */ /* 0x0003e20000100800 */
[----:B------:R-:W-:Y:S01]  /*3a90*/  CS2R R112, SRZ ;  /* 0x0000000000707805 */ /* 0x000fe2000001ff00 */
[----:B0-----:R-:W-:Y:S01]  /*3aa0*/  IMAD R5, R22, 0x8, R13 ;  /* 0x0000000816057824 */ /* 0x001fe200078e020d */
[----:B------:R-:W-:Y:S02]  /*3ab0*/  CS2R R114, SRZ ;  /* 0x0000000000727805 */ /* 0x000fe4000001ff00 */
[----:B------:R-:W-:Y:S02]  /*3ac0*/  CS2R R116, SRZ ;  /* 0x0000000000747805 */ /* 0x000fe4000001ff00 */
[----:B------:R-:W-:-:S02]  /*3ad0*/  CS2R R118, SRZ ;  /* 0x0000000000767805 */ /* 0x000fc4000001ff00 */
[-C--:B--2---:R-:W-:Y:S02]  /*3ae0*/  IADD3 R7, P1, R3, R18.reuse, RZ ;  /* 0x0000001203077210 */ /* 0x084fe40007f3e0ff */
[----:B------:R-:W-:Y:S02]  /*3af0*/  CS2R R120, SRZ ;  /* 0x0000000000787805 */ /* 0x000fe4000001ff00 */
[----:B------:R-:W-:Y:S02]  /*3b00*/  CS2R R122, SRZ ;  /* 0x00000000007a7805 */ /* 0x000fe4000001ff00 */
[----:B------:R-:W-:Y:S02]  /*3b10*/  CS2R R124, SRZ ;  /* 0x00000000007c7805 */ /* 0x000fe4000001ff00 */
[----:B-1----:R-:W-:Y:S01]  /*3b20*/  IADD3 R8, P3, R11, R18, RZ ;  /* 0x000000120b087210 */ /* 0x002fe20007f7e0ff */
[----:B------:R0:W-:Y:S01]  /*3b30*/  STL [R1+0x4c], R7 ;  /* 0x00004c0701007387 */ /* 0x0001e20000100800 */
[----:B------:R-:W-:-:S02]  /*3b40*/  LEA.HI.X.SX32 R3, R3, R20, 0x1, P1 ;  /* 0x0000001403037211 */ /* 0x000fc400008f0eff */
[----:B------:R-:W-:Y:S02]  /*3b50*/  CS2R R126, SRZ ;  /* 0x00000000007e7805 */ /* 0x000fe4000001ff00 */
[----:B------:R-:W-:Y:S01]  /*3b60*/  CS2R R128, SRZ ;  /* 0x0000000000807805 */ /* 0x000fe2000001ff00 */
[----:B------:R1:W-:Y:S01]  /*3b70*/  STL [R1+0x5c], R14 ;  /* 0x00005c0e01007387 */ /* 0x0003e20000100800 */
[----:B------:R-:W-:Y:S02]  /*3b80*/  CS2R R130, SRZ ;  /* 0x0000000000827805 */ /* 0x000fe4000001ff00 */
[----:B------:R-:W-:Y:S02]  /*3b90*/  CS2R R132, SRZ ;  /* 0x0000000000847805 */ /* 0x000fe4000001ff00 */
[----:B------:R-:W-:Y:S01]  /*3ba0*/  CS2R R134, SRZ ;  /* 0x0000000000867805 */ /* 0x000fe2000001ff00 */
[----:B------:R2:W-:Y:S01]  /*3bb0*/  STL [R1+0x64], R8 ;  /* 0x0000640801007387 */ /* 0x0005e20000100800 */
[----:B------:R-:W-:Y:S01]  /*3bc0*/  CS2R R136, SRZ ;  /* 0x0000000000887805 */ /* 0x000fe2000001ff00 */
[----:B0-----:R-:W-:Y:S01]  /*3bd0*/  IMAD R7, R22, 0x8, R5 ;  /* 0x0000000816077824 */ /* 0x001fe200078e0205 */
[----:B------:R-:W-:Y:S01]  /*3be0*/  CS2R R138, SRZ ;  /* 0x00000000008a7805 */ /* 0x000fe2000001ff00 */
[----:B------:R0:W-:Y:S01]  /*3bf0*/  STL [R1+0x48], R3 ;  /* 0x0000480301007387 */ /* 0x0001e20000100800 */
[----:B------:R-:W-:Y:S01]  /*3c00*/  CS2R R142, SRZ ;  /* 0x00000000008e7805 */ /* 0x000fe2000001ff00 */
[----:B-1----:R-:W-:Y:S01]  /*3c10*/  IMAD R14, R195, 0xc, RZ ;  /* 0x0000000cc30e7824 */ /* 0x002fe200078e02ff */
[----:B------:R-:W-:-:S02]  /*3c20*/  CS2R R144, SRZ ;  /* 0x0000000000907805 */ /* 0x000fc4000001ff00 */
[----:B------:R-:W-:Y:S02]  /*3c30*/  CS2R R146, SRZ ;  /* 0x0000000000927805 */ /* 0x000fe4000001ff00 */
[----:B------:R-:W-:Y:S02]  /*3c40*/  CS2R R148, SRZ ;  /* 0x0000000000947805 */ /* 0x000fe4000001ff00 */
[-C--:B--2---:R-:W-:Y:S02]  /*3c50*/  LEA.HI.X.SX32 R8, R10, R20.reuse, 0x1, P2 ;  /* 0x000000140a087211 */ /* 0x084fe400010f0eff */
[----:B------:R-:W-:Y:S02]  /*3c60*/  CS2R R150, SRZ ;  /* 0x0000000000967805 */ /* 0x000fe4000001ff00 */
[----:B------:R-:W-:Y:S01]  /*3c70*/  LEA.HI.X.SX32 R10, R11, R20, 0x1, P3 ;  /* 0x000000140b0a7211 */ /* 0x000fe200018f0eff */
[----:B------:R-:W-:Y:S01]  /*3c80*/  UMOV UR4, URZ ;  /* 0x0000003f00047c82 */ /* 0x000fe20008000000 */
[----:B------:R-:W-:Y:S01]  /*3c90*/  IADD3 R11, P2, R6, R18, RZ ;  /* 0x00000012060b7210 */ /* 0x000fe20007f5e0ff */
[----:B------:R1:W-:Y:S01]  /*3ca0*/  STL [R1+0x58], R8 ;  /* 0x0000580801007387 */ /* 0x0003e20000100800 */
[----:B0-----:R-:W-:Y:S01]  /*3cb0*/  IMAD R3, R22, 0x10, R7 ;  /* 0x0000001016037824 */ /* 0x001fe200078e0207 */
[----:B------:R-:W-:Y:S01]  /*3cc0*/  UMOV UR5, URZ ;  /* 0x0000003f00057c82 */ /* 0x000fe20008000000 */
[----:B------:R-:W-:Y:S01]  /*3cd0*/  LEA.HI.X.SX32 R6, R6, R20, 0x1, P2 ;  /* 0x0000001406067211 */ /* 0x000fe200010f0eff */
[----:B------:R0:W-:Y:S01]  /*3ce0*/  STL [R1+0x60], R10 ;  /* 0x0000600a01007387 */ /* 0x0001e20000100800 */
[----:B------:R-:W-:-:S02]  /*3cf0*/  UIADD3.64 UR26, UR10, 0x2, URZ ;  /* 0x000000020a1a7897 */ /* 0x000fc4000fffe03f */
[----:B------:R-:W-:Y:S02]  /*3d00*/  UIADD3.64 UR30, UR10, 0x4, URZ ;  /* 0x000000040a1e7897 */ /* 0x000fe4000fffe03f */
[----:B------:R-:W-:Y:S01]  /*3d10*/  UIADD3.64 UR34, UR10, 0xfe, URZ ;  /* 0x000000fe0a227897 */ /* 0x000fe2000fffe03f */
[CC--:B-1----:R-:W-:Y:S01]  /*3d20*/  IADD3 R8, P1, R4.reuse, R18.reuse, RZ ;  /* 0x0000001204087210 */ /* 0x0c2fe20007f3e0ff */
[----:B------:R-:W-:Y:S02]  /*3d30*/  UIADD3.64 UR38, UR10, 0x100, URZ ;  /* 0x000001000a267897 */ /* 0x000fe4000fffe03f */
[----:B------:R-:W-:Y:S01]  /*3d40*/  UIADD3.64 UR42, UR10, 0x102, URZ ;  /* 0x000001020a2a7897 */ /* 0x000fe2000fffe03f */
[C---:B0-----:R-:W-:Y:S01]  /*3d50*/  IADD3 R10, P3, R9.reuse, R18, RZ ;  /* 0x00000012090a7210 */ /* 0x041fe20007f7e0ff */
[----:B------:R0:W-:Y:S01]  /*3d60*/  STL [R1+0x6c], R8 ;  /* 0x00006c0801007387 */ /* 0x0001e20000100800 */
[-C--:B------:R-:W-:Y:S01]  /*3d70*/  LEA.HI.X.SX32 R4, R4, R20.reuse, 0x1, P1 ;  /* 0x0000001404047211 */ /* 0x080fe200008f0eff */
[----:B------:R-:W-:Y:S01]  /*3d80*/  UIADD3.64 UR14, UR10, 0x104, URZ ;  /* 0x000001040a0e7897 */ /* 0x000fe2000fffe03f */
[----:B------:R-:W-:Y:S01]  /*3d90*/  LEA.HI.X.SX32 R9, R9, R20, 0x1, P3 ;  /* 0x0000001409097211 */ /* 0x000fe200018f0eff */
[----:B------:R-:W-:Y:S01]  /*3da0*/  STL [R1+0x7c], R11 ;  /* 0x00007c0b01007387 */ /* 0x000fe20000100800 */
[----:B------:R-:W-:-:S03]  /*3db0*/  ULDC UR44, c[0x0][0x238] ;  /* 0x00008e00002c7ab9 */ /* 0x000fc60000000800 */
[----:B------:R1:W-:Y:S01]  /*3dc0*/  STL [R1+0x84], R10 ;  /* 0x0000840a01007387 */ /* 0x0003e20000100800 */
[----:B0-----:R-:W-:-:S03]  /*3dd0*/  IMAD R8, R22, 0x8, R3 ;  /* 0x0000000816087824 */ /* 0x001fc600078e0203 */
[----:B------:R0:W-:Y:S04]  /*3de0*/  STL [R1+0x68], R4 ;  /* 0x0000680401007387 */ /* 0x0001e80000100800 */
[----:B------:R2:W-:Y:S01]  /*3df0*/  STL [R1+0x78], R6 ;  /* 0x0000780601007387 */ /* 0x0005e20000100800 */
[----:B-1----:R-:W-:-:S03]  /*3e00*/  IADD3 R10, P2, R13, R18, RZ ;  /* 0x000000120d0a7210 */ /* 0x002fc60007f5e0ff */
[----:B------:R1:W-:Y:S01]  /*3e10*/  STL [R1+0x80], R9 ;  /* 0x0000800901007387 */ /* 0x0003e20000100800 */
[----:B0-----:R-:W-:Y:S01]  /*3e20*/  IMAD R4, R22, 0x8, R8 ;  /* 0x0000000816047824 */ /* 0x001fe200078e0208 */
[-C--:B--2---:R-:W-:Y:S02]  /*3e30*/  IADD3 R6, P1, R12, R18.reuse, RZ ;  /* 0x000000120c067210 */ /* 0x084fe40007f3e0ff */
[----:B-1----:R-:W-:-:S03]  /*3e40*/  IADD3 R9, P3, R5, R18, RZ ;  /* 0x0000001205097210 */ /* 0x002fc60007f7e0ff */
[----:B------:R0:W-:Y:S01]  /*3e50*/  STL [R1+0x8c], R6 ;  /* 0x00008c0601007387 */ /* 0x0001e20000100800 */
[----:B------:R-:W-:Y:S01]  /*3e60*/  LEA.HI.X.SX32 R11, R12, R20, 0x1, P1 ;  /* 0x000000140c0b7211 */ /* 0x000fe200008f0eff */
[----:B------:R-:W-:Y:S02]  /*3e70*/  IMAD R12, R195, 0xd, RZ ;  /* 0x0000000dc30c7824 */ /* 0x000fe400078e02ff */
[----:B------:R1:W-:Y:S04]  /*3e80*/  STL [R1+0x9c], R10 ;  /* 0x00009c0a01007387 */ /* 0x0003e80000100800 */
[----:B------:R2:W-:Y:S01]  /*3e90*/  STL [R1+0xa4], R9 ;  /* 0x0000a40901007387 */ /* 0x0005e20000100800 */
[----:B0-----:R-:W-:-:S03]  /*3ea0*/  IMAD R6, R22, 0x10, R4 ;  /* 0x0000001016067824 */ /* 0x001fc600078e0204 */
[----:B------:R0:W-:Y:S01]  /*3eb0*/  STL [R1+0x88], R11 ;  /* 0x0000880b01007387 */ /* 0x0001e20000100800 */
[-C--:B-1----:R-:W-:Y:S01]  /*3ec0*/  LEA.HI.X.SX32 R10, R5, R20.reuse, 0x1, P3 ;  /* 0x00000014050a7211 */ /* 0x082fe200018f0eff */
[----:B------:R-:W-:Y:S01]  /*3ed0*/  IMAD R5, R22, 0x8, R6 ;  /* 0x0000000816057824 */ /* 0x000fe200078e0206 */
[----:B--2---:R-:W-:Y:S02]  /*3ee0*/  LEA.HI.X.SX32 R9, R13, R20, 0x1, P2 ;  /* 0x000000140d097211 */ /* 0x004fe400010f0eff */
[----:B0-----:R-:W-:-:S03]  /*3ef0*/  IADD3 R11, P3, R8, R18, RZ ;  /* 0x00000012080b7210 */ /* 0x001fc60007f7e0ff */
[----:B------:R0:W-:Y:S01]  /*3f00*/  STL [R1+0x98], R9 ;  /* 0x0000980901007387 */ /* 0x0001e20000100800 */
[----:B------:R-:W-:-:S03]  /*3f10*/  LEA.HI.X.SX32 R8, R8, R20, 0x1, P3 ;  /* 0x0000001408087211 */ /* 0x000fc600018f0eff */
[----:B------:R1:W-:Y:S01]  /*3f20*/  STL [R1+0xa0], R10 ;  /* 0x0000a00a01007387 */ /* 0x0003e20000100800 */
[-C--:B0-----:R-:W-:Y:S02]  /*3f30*/  IADD3 R9, P1, R7, R18.reuse, RZ ;  /* 0x0000001207097210 */ /* 0x081fe40007f3e0ff */
[----:B-1----:R-:W-:-:S03]  /*3f40*/  IADD3 R10, P2, R3, R18, RZ ;  /* 0x00000012030a7210 */ /* 0x002fc60007f5e0ff */
[----:B------:R0:W-:Y:S04]  /*3f50*/  STL [R1+0xac], R9 ;  /* 0x0000ac0901007387 */ /* 0x0001e80000100800 */
[----:B------:R1:W-:Y:S04]  /*3f60*/  STL [R1+0xbc], R10 ;  /* 0x0000bc0a01007387 */ /* 0x0003e80000100800 */
[----:B------:R2:W-:Y:S01]  /*3f70*/  STL [R1+0xc4], R11 ;  /* 0x0000c40b01007387 */ /* 0x0005e20000100800 */
[----:B0-----:R-:W-:Y:S01]  /*3f80*/  IMAD R9, R22, 0x8, R5 ;  /* 0x0000000816097824 */ /* 0x001fe200078e0205 */
[----:B-1----:R-:W-:-:S02]  /*3f90*/  LEA.HI.X.SX32 R10, R7, R20, 0x1, P1 ;  /* 0x00000014070a7211 */ /* 0x002fc400008f0eff */
[----:B------:R-:W-:Y:S01]  /*3fa0*/  LEA.HI.X.SX32 R7, R3, R20, 0x1, P2 ;  /* 0x0000001403077211 */ /* 0x000fe200010f0eff */
[----:B------:R-:W-:Y:S02]  /*3fb0*/  IMAD R3, R22, 0x10, R9 ;  /* 0x0000001016037824 */ /* 0x000fe400078e0209 */
[----:B------:R0:W-:Y:S01]  /*3fc0*/  STL [R1+0xa8], R10 ;  /* 0x0000a80a01007387 */ /* 0x0001e20000100800 */
[----:B--2---:R-:W-:-:S03]  /*3fd0*/  IMAD R11, R195, 0xe, RZ ;  /* 0x0000000ec30b7824 */ /* 0x004fc600078e02ff */
[----:B------:R1:W-:Y:S04]  /*3fe0*/  STL [R1+0xb8], R7 ;  /* 0x0000b80701007387 */ /* 0x0003e80000100800 */
[----:B------:R2:W-:Y:S01]  /*3ff0*/  STL [R1+0xc0], R8 ;  /* 0x0000c00801007387 */ /* 0x0005e20000100800 */
[-C--:B0-----:R-:W-:Y:S02]  /*4000*/  IADD3 R10, P2, R6, R18.reuse, RZ ;  /* 0x00000012060a7210 */ /* 0x081fe40007f5e0ff */
[-C--:B-1----:R-:W-:Y:S02]  /*4010*/  IADD3 R7, P1, R4, R18.reuse, RZ ;  /* 0x0000001204077210 */ /* 0x082fe40007f3e0ff */
[----:B--2---:R-:W-:-:S03]  /*4020*/  IADD3 R8, P3, R5, R18, RZ ;  /* 0x0000001205087210 */ /* 0x004fc60007f7e0ff */
[----:B------:R0:W-:Y:S01]  /*4030*/  STL [R1+0xcc], R7 ;  /* 0x0000cc0701007387 */ /* 0x0001e20000100800 */
[----:B------:R-:W-:-:S03]  /*4040*/  LEA.HI.X.SX32 R4, R4, R20, 0x1, P1 ;  /* 0x0000001404047211 */ /* 0x000fc600008f0eff */
[----:B------:R1:W-:Y:S04]  /*4050*/  STL [R1+0xdc], R10 ;  /* 0x0000dc0a01007387 */ /* 0x0003e80000100800 */
[----:B------:R2:W-:Y:S01]  /*4060*/  STL [R1+0xe4], R8 ;  /* 0x0000e40801007387 */ /* 0x0005e20000100800 */
[----:B0-----:R-:W-:-:S03]  /*4070*/  IMAD R7, R22, 0x8, R3 ;  /* 0x0000000816077824 */ /* 0x001fc600078e0203 */
[----:B------:R0:W-:Y:S01]  /*4080*/  STL [R1+0xc8], R4 ;  /* 0x0000c80401007387 */ /* 0x0001e20000100800 */
[----:B-1----:R-:W-:Y:S01]  /*4090*/  IMAD R10, R195, 0xf, RZ ;  /* 0x0000000fc30a7824 */ /* 0x002fe200078e02ff */
[-C--:B--2---:R-:W-:Y:S02]  /*40a0*/  LEA.HI.X.SX32 R8, R6, R20.reuse, 0x1, P2 ;  /* 0x0000001406087211 */ /* 0x084fe400010f0eff */
[----:B------:R-:W-:Y:S02]  /*40b0*/  LEA.HI.X.SX32 R6, R5, R20, 0x1, P3 ;  /* 0x0000001405067211 */ /* 0x000fe400018f0eff */
[----:B------:R-:W-:Y:S01]  /*40c0*/  IADD3 R5, P1, R9, R18, RZ ;  /* 0x0000001209057210 */ /* 0x000fe20007f3e0ff */
[----:B0-----:R-:W-:Y:S01]  /*40d0*/  IMAD R4, R22, 0x8, R7 ;  /* 0x0000000816047824 */ /* 0x001fe200078e0207 */
[----:B------:R0:W-:Y:S01]  /*40e0*/  STL [R1+0xd8], R8 ;  /* 0x0000d80801007387 */ /* 0x0001e20000100800 */
[----:B------:R-:W-:-:S03]  /*40f0*/  IMAD.SHL.U32 R22, R195, 0x8, RZ ;  /* 0x00000008c3167824 */ /* 0x000fc600078e00ff */
[----:B------:R1:W-:Y:S04]  /*4100*/  STL [R1+0xe0], R6 ;  /* 0x0000e00601007387 */ /* 0x0003e80000100800 */
[----:B------:R2:W-:Y:S01]  /*4110*/  STL [R1+0xec], R5 ;  /* 0x0000ec0501007387 */ /* 0x0005e20000100800 */
[-C--:B0-----:R-:W-:Y:S02]  /*4120*/  IADD3 R8, P2, R3, R18.reuse, RZ ;  /* 0x0000001203087210 */ /* 0x081fe40007f5e0ff */
[----:B-1----:R-:W-:-:S03]  /*4130*/  IADD3 R6, P3, R7, R18, RZ ;  /* 0x0000001207067210 */ /* 0x002fc60007f7e0ff */
[----:B------:R0:W-:Y:S01]  /*4140*/  STL [R1+0xfc], R8 ;  /* 0x0000fc0801007387 */ /* 0x0001e20000100800 */
[----:B--2---:R-:W-:-:S03]  /*4150*/  IADD3 R5, P4, R4, R18, RZ ;  /* 0x0000001204057210 */ /* 0x004fc60007f9e0ff */
[----:B------:R1:W-:Y:S01]  /*4160*/  STL [R1+0x104], R6 ;  /* 0x0001040601007387 */ /* 0x0003e20000100800 */
[----:B------:R-:W-:-:S03]  /*4170*/  IMAD R18, R195, 0xa, RZ ;  /* 0x0000000ac3127824 */ /* 0x000fc600078e02ff */
[----:B------:R2:W-:Y:S01]  /*4180*/  STL [R1+0x10c], R5 ;  /* 0x00010c0501007387 */ /* 0x0005e20000100800 */
[-C--:B0-----:R-:W-:Y:S01]  /*4190*/  LEA.HI.X.SX32 R8, R9, R20.reuse, 0x1, P1 ;  /* 0x0000001409087211 */ /* 0x081fe200008f0eff */
[----:B------:R-:W-:Y:S01]  /*41a0*/  IMAD.SHL.U32 R9, R195, 0x10, RZ ;  /* 0x00000010c3097824 */ /* 0x000fe200078e00ff */
[-C--:B------:R-:W-:Y:S02]  /*41b0*/  IADD3 R171, P5, R18, R187.reuse, RZ ;  /* 0x000000bb12ab7210 */ /* 0x080fe40007fbe0ff */
[-C--:B-1----:R-:W-:Y:S01]  /*41c0*/  LEA.HI.X.SX32 R6, R3, R20.reuse, 0x1, P2 ;  /* 0x0000001403067211 */ /* 0x082fe200010f0eff */
[----:B------:R0:W-:Y:S01]  /*41d0*/  STL [R1+0xe8], R8 ;  /* 0x0000e80801007387 */ /* 0x0001e20000100800 */
[-C--:B------:R-:W-:Y:S01]  /*41e0*/  LEA.HI.X.SX32 R3, R4, R20.reuse, 0x1, P4 ;  /* 0x0000001404037211 */ /* 0x080fe200020f0eff */
[----:B------:R-:W-:Y:S01]  /*41f0*/  IMAD.MOV.U32 R4, RZ, RZ, RZ ;  /* 0x000000ffff047224 */ /* 0x000fe200078e00ff */
[----:B--2---:R-:W-:Y:S01]  /*4200*/  LEA.HI.X.SX32 R5, R7, R20, 0x1, P3 ;  /* 0x0000001407057211 */ /* 0x004fe200018f0eff */
[C---:B------:R-:W-:Y:S01]  /*4210*/  IMAD R20, R195.reuse, 0x9, RZ ;  /* 0x00000009c3147824 */ /* 0x040fe200078e02ff */
[-C--:B------:R-:W-:Y:S01]  /*4220*/  IADD3 R179, P4, R170, R187.reuse, RZ ;  /* 0x000000bbaab37210 */ /* 0x080fe20007f9e0ff */
[----:B------:R1:W-:Y:S01]  /*4230*/  STL [R1+0xf8], R6 ;  /* 0x0000f80601007387 */ /* 0x0003e20000100800 */
[----:B------:R-:W-:Y:S01]  /*4240*/  LOP3.LUT P2, RZ, R168, 0x2, RZ, 0xc0, !PT ;  /* 0x00000002a8ff7812 */ /* 0x000fe2000784c0ff */
[C---:B------:R-:W-:Y:S01]  /*4250*/  IMAD R7, R195.reuse, 0x12, RZ ;  /* 0x00000012c3077824 */ /* 0x040fe200078e02ff */
[-C--:B------:R-:W-:Y:S01]  /*4260*/  IADD3 R173, P6, R20, R187.reuse, RZ ;  /* 0x000000bb14ad7210 */ /* 0x080fe20007fde0ff */
[----:B------:R2:W-:Y:S01]  /*4270*/  STL [R1+0x100], R5 ;  /* 0x0001000501007387 */ /* 0x0005e20000100800 */
[-C--:B------:R-:W-:Y:S01]  /*4280*/  LEA.HI.X.SX32 R170, R170, R188.reuse, 0x1, P4 ;  /* 0x000000bcaaaa7211 */ /* 0x080fe200020f0eff */
[----:B0-----:R-:W-:Y:S01]  /*4290*/  IMAD R8, R195, 0x11, RZ ;  /* 0x00000011c3087824 */ /* 0x001fe200078e02ff */
[----:B------:R-:W-:Y:S01]  /*42a0*/  LEA.HI.X.SX32 R20, R20, R188, 0x1, P6 ;  /* 0x000000bc14147211 */ /* 0x000fe200030f0eff */
[----:B------:R0:W-:Y:S01]  /*42b0*/  STL [R1+0x108], R3 ;  /* 0x0001080301007387 */ /* 0x0001e20000100800 */
[----:B------:R-:W-:Y:S01]  /*42c0*/  IADD3 R19, P6, R11, R187, RZ ;  /* 0x000000bb0b137210 */ /* 0x000fe20007fde0ff */
[----:B-1----:R-:W-:Y:S01]  /*42d0*/  IMAD R6, R195, 0x1e, RZ ;  /* 0x0000001ec3067824 */ /* 0x002fe200078e02ff */
[----:B------:R-:W-:-:S02]  /*42e0*/  SEL R186, R186, 0x1054, !P2 ;  /* 0x00001054baba7807 */ /* 0x000fc40005000000 */
[----:B------:R-:W-:Y:S01]  /*42f0*/  SEL R185, R185, 0x3276, !P2 ;  /* 0x00003276b9b97807 */ /* 0x000fe20005000000 */
[----:B--2---:R-:W-:Y:S01]  /*4300*/  IMAD R5, R195, 0x1d, RZ ;  /* 0x0000001dc3057824 */ /* 0x004fe200078e02ff */
[-C--:B------:R-:W-:Y:S02]  /*4310*/  IADD3 R169, P4, R16, R187.reuse, RZ ;  /* 0x000000bb10a97210 */ /* 0x080fe40007f9e0ff */
[-C--:B------:R-:W-:Y:S01]  /*4320*/  IADD3 R182, P2, R176, R187.reuse, RZ ;  /* 0x000000bbb0b67210 */ /* 0x080fe20007f5e0ff */
[----:B0-----:R-:W-:Y:S01]  /*4330*/  IMAD.MOV.U32 R3, RZ, RZ, -0x800000 ;  /* 0xff800000ff037424 */ /* 0x001fe200078e00ff */
[-C--:B------:R-:W-:Y:S02]  /*4340*/  LEA.HI.X.SX32 R18, R18, R188.reuse, 0x1, P5 ;  /* 0x000000bc12127211 */ /* 0x080fe400028f0eff */
[----:B------:R-:W-:Y:S02]  /*4350*/  LEA.HI.X.SX32 R11, R11, R188, 0x1, P6 ;  /* 0x000000bc0b0b7211 */ /* 0x000fe400030f0eff */
[----:B------:R-:W-:-:S02]  /*4360*/  IADD3 R17, P5, R10, R187, RZ ;  /* 0x000000bb0a117210 */ /* 0x000fc40007fbe0ff */
[-C--:B------:R-:W-:Y:S02]  /*4370*/  LEA.HI.X.SX32 R16, R16, R188.reuse, 0x1, P4 ;  /* 0x000000bc10107211 */ /* 0x080fe400020f0eff */
[-C--:B------:R-:W-:Y:S02]  /*4380*/  IADD3 R207, P6, R205, R187.reuse, RZ ;  /* 0x000000bbcdcf7210 */ /* 0x080fe40007fde0ff */
[----:B------:R-:W-:Y:S01]  /*4390*/  LOP3.LUT P1, RZ, R168, 0x1, RZ, 0xc0, !PT ;  /* 0x00000001a8ff7812 */ /* 0x000fe2000782c0ff */
[----:B------:R-:W-:Y:S01]  /*43a0*/  IMAD R168, R195, 0x7, RZ ;  /* 0x00000007c3a87824 */ /* 0x000fe200078e02ff */
[----:B------:R-:W-:Y:S02]  /*43b0*/  LEA.HI.X.SX32 R176, R176, R188, 0x1, P2 ;  /* 0x000000bcb0b07211 */ /* 0x000fe400010f0eff */
[-C--:B------:R-:W-:Y:S02]  /*43c0*/  IADD3 R15, P4, R9, R187.reuse, RZ ;  /* 0x000000bb090f7210 */ /* 0x080fe40007f9e0ff */
[----:B------:R-:W-:-:S02]  /*43d0*/  IADD3 R183, P3, R178, R187, RZ ;  /* 0x000000bbb2b77210 */ /* 0x000fc40007f7e0ff */
[-C--:B------:R-:W-:Y:S02]  /*43e0*/  IADD3 R175, P2, R22, R187.reuse, RZ ;  /* 0x000000bb16af7210 */ /* 0x080fe40007f5e0ff */
[-C--:B------:R-:W-:Y:S02]  /*43f0*/  LEA.HI.X.SX32 R10, R10, R188.reuse, 0x1, P5 ;  /* 0x000000bc0a0a7211 */ /* 0x080fe400028f0eff */
[-C--:B------:R-:W-:Y:S02]  /*4400*/  LEA.HI.X.SX32 R205, R205, R188.reuse, 0x1, P6 ;  /* 0x000000bccdcd7211 */ /* 0x080fe400030f0eff */
[-C--:B------:R-:W-:Y:S02]  /*4410*/  IADD3 R211, P5, R209, R187.reuse, RZ ;  /* 0x000000bbd1d37210 */ /* 0x080fe40007fbe0ff */
[----:B------:R-:W-:Y:S02]  /*4420*/  LEA.HI.X.SX32 R9, R9, R188, 0x1, P4 ;  /* 0x000000bc09097211 */ /* 0x000fe400020f0eff */
[----:B------:R-:W-:-:S02]  /*4430*/  IADD3 R225, P6, R223, R187, RZ ;  /* 0x000000bbdfe17210 */ /* 0x000fc40007fde0ff */
[-C--:B------:R-:W-:Y:S02]  /*4440*/  LEA.HI.X.SX32 R178, R178, R188.reuse, 0x1, P3 ;  /* 0x000000bcb2b27211 */ /* 0x080fe400018f0eff */
[-C--:B------:R-:W-:Y:S02]  /*4450*/  LEA.HI.X.SX32 R22, R22, R188.reuse, 0x1, P2 ;  /* 0x000000bc16167211 */ /* 0x080fe400010f0eff */
[-C--:B------:R-:W-:Y:S02]  /*4460*/  IADD3 R215, P4, R213, R187.reuse, RZ ;  /* 0x000000bbd5d77210 */ /* 0x080fe40007f9e0ff */
[-C--:B------:R-:W-:Y:S02]  /*4470*/  IADD3 R177, P3, R168, R187.reuse, RZ ;  /* 0x000000bba8b17210 */ /* 0x080fe40007f7e0ff */
[----:B------:R-:W-:Y:S02]  /*4480*/  IADD3 R21, P2, R12, R187, RZ ;  /* 0x000000bb0c157210 */ /* 0x000fe40007f5e0ff */
[----:B------:R-:W-:-:S02]  /*4490*/  LEA.HI.X.SX32 R209, R209, R188, 0x1, P5 ;  /* 0x000000bcd1d17211 */ /* 0x000fc400028f0eff */
[-C--:B------:R-:W-:Y:S02]  /*44a0*/  LEA.HI.X.SX32 R223, R223, R188.reuse, 0x1, P6 ;  /* 0x000000bcdfdf7211 */ /* 0x080fe400030f0eff */
[-C--:B------:R-:W-:Y:S02]  /*44b0*/  IADD3 R227, P5, R226, R187.reuse, RZ ;  /* 0x000000bbe2e37210 */ /* 0x080fe40007fbe0ff */
[-C--:B------:R-:W-:Y:S02]  /*44c0*/  LEA.HI.X.SX32 R213, R213, R188.reuse, 0x1, P4 ;  /* 0x000000bcd5d57211 */ /* 0x080fe400020f0eff */
[-C--:B------:R-:W-:Y:S02]  /*44d0*/  IADD3 R192, P6, R5, R187.reuse, RZ ;  /* 0x000000bb05c07210 */ /* 0x080fe40007fde0ff */
[-C--:B------:R-:W-:Y:S02]  /*44e0*/  LEA.HI.X.SX32 R168, R168, R188.reuse, 0x1, P3 ;  /* 0x000000bca8a87211 */ /* 0x080fe400018f0eff */
[----:B------:R-:W-:Y:S01]  /*44f0*/  LEA.HI.X.SX32 R12, R12, R188, 0x1, P2 ;  /* 0x000000bc0c0c7211 */ /* 0x000fe200010f0eff */
[----:B------:R0:W-:Y:S01]  /*4500*/  STL [R1+0x4], R192 ;  /* 0x000004c001007387 */ /* 0x0001e20000100800 */
[----:B------:R-:W-:-:S02]  /*4510*/  IADD3 R231, P4, R229, R187, RZ ;  /* 0x000000bbe5e77210 */ /* 0x000fc40007f9e0ff */
[-C--:B------:R-:W-:Y:S02]  /*4520*/  IADD3 R23, P3, R14, R187.reuse, RZ ;  /* 0x000000bb0e177210 */ /* 0x080fe40007f7e0ff */
[-C--:B------:R-:W-:Y:S02]  /*4530*/  IADD3 R203, P2, R7, R187.reuse, RZ ;  /* 0x000000bb07cb7210 */ /* 0x080fe40007f5e0ff */
[-C--:B------:R-:W-:Y:S02]  /*4540*/  LEA.HI.X.SX32 R226, R226, R188.reuse, 0x1, P5 ;  /* 0x000000bce2e27211 */ /* 0x080fe400028f0eff */
[----:B------:R-:W-:Y:S02]  /*4550*/  IADD3 R193, P5, R6, R187, RZ ;  /* 0x000000bb06c17210 */ /* 0x000fe40007fbe0ff */
[-C--:B------:R-:W-:Y:S02]  /*4560*/  LEA.HI.X.SX32 R229, R229, R188.reuse, 0x1, P4 ;  /* 0x000000bce5e57211 */ /* 0x080fe400020f0eff */
[-C--:B------:R-:W-:Y:S01]  /*4570*/  LEA.HI.X.SX32 R14, R14, R188.reuse, 0x1, P3 ;  /* 0x000000bc0e0e7211 */ /* 0x080fe200018f0eff */
[----:B------:R-:W-:Y:S01]  /*4580*/  STL [R1+0xc], R193 ;  /* 0x00000cc101007387 */ /* 0x000fe20000100800 */
[----:B------:R-:W-:-:S02]  /*4590*/  LEA.HI.X.SX32 R7, R7, R188, 0x1, P2 ;  /* 0x000000bc07077211 */ /* 0x000fc400010f0eff */
[-C--:B0-----:R-:W-:Y:S02]  /*45a0*/  IADD3 R192, P4, R141, R187.reuse, RZ ;  /* 0x000000bb8dc07210 */ /* 0x081fe40007f9e0ff */
[-C--:B------:R-:W-:Y:S02]  /*45b0*/  IADD3 R13, P3, R8, R187.reuse, RZ ;  /* 0x000000bb080d7210 */ /* 0x080fe40007f7e0ff */
[----:B------:R-:W-:Y:S01]  /*45c0*/  IADD3 R222, P2, R221, R187, RZ ;  /* 0x000000bbddde7210 */ /* 0x000fe20007f5e0ff */
[----:B------:R-:W-:Y:S01]  /*45d0*/  STL [R1+0x14], R192 ;  /* 0x000014c001007387 */ /* 0x000fe20000100800 */
[-C--:B------:R-:W-:Y:S02]  /*45e0*/  LEA.HI.X.SX32 R5, R5, R188.reuse, 0x1, P6 ;  /* 0x000000bc05057211 */ /* 0x080fe400030f0eff */
[-C--:B------:R-:W-:Y:S02]  /*45f0*/  LEA.HI.X.SX32 R6, R6, R188.reuse, 0x1, P5 ;  /* 0x000000bc06067211 */ /* 0x080fe400028f0eff */
[-C--:B------:R-:W-:Y:S01]  /*4600*/  LEA.HI.X.SX32 R8, R8, R188.reuse, 0x1, P3 ;  /* 0x000000bc08087211 */ /* 0x080fe200018f0eff */
[----:B------:R0:W-:Y:S01]  /*4610*/  STL [R1], R5 ;  /* 0x0000000501007387 */ /* 0x0001e20000100800 */
[----:B------:R-:W-:-:S02]  /*4620*/  LEA.HI.X.SX32 R221, R221, R188, 0x1, P2 ;  /* 0x000000bcdddd7211 */ /* 0x000fc400010f0eff */
[-C--:B------:R-:W-:Y:S01]  /*4630*/  IADD3 R219, P3, R217, R187.reuse, RZ ;  /* 0x000000bbd9db7210 */ /* 0x080fe20007f7e0ff */
[----:B------:R1:W-:Y:S01]  /*4640*/  STL [R1+0x8], R6 ;  /* 0x0000080601007387 */ /* 0x0003e20000100800 */
[----:B------:R-:W-:Y:S02]  /*4650*/  IADD3 R239, P2, R237, R187, RZ ;  /* 0x000000bbedef7210 */ /* 0x000fe40007f5e0ff */
[-C--:B------:R-:W-:Y:S02]  /*4660*/  LEA.HI.X.SX32 R217, R217, R188.reuse, 0x1, P3 ;  /* 0x000000bcd9d97211 */ /* 0x080fe400018f0eff */
[-C--:B------:R-:W-:Y:S02]  /*4670*/  LEA.HI.X.SX32 R237, R237, R188.reuse, 0x1, P2 ;  /* 0x000000bceded7211 */ /* 0x080fe400010f0eff */
[----:B0-----:R-:W-:Y:S02]  /*4680*/  LEA.HI.X.SX32 R5, R141, R188, 0x1, P4 ;  /* 0x000000bc8d057211 */ /* 0x001fe400020f0eff */
[----:B------:R-:W-:-:S02]  /*4690*/  CS2R R140, SRZ ;  /* 0x00000000008c7805 */ /* 0x000fc4000001ff00 */
[----:B------:R-:W-:Y:S02]  /*46a0*/  IADD3 R235, P3, R233, R187, RZ ;  /* 0x000000bbe9eb7210 */ /* 0x000fe40007f7e0ff */
[C---:B-1----:R-:W-:Y:S01]  /*46b0*/  LOP3.LUT R6, R0.reuse, 0x10, RZ, 0x3c, !PT ;  /* 0x0000001000067812 */ /* 0x042fe200078e3cff */
[----:B------:R0:W-:Y:S01]  /*46c0*/  STL [R1+0x10], R5 ;  /* 0x0000100501007387 */ /* 0x0001e20000100800 */
[----:B------:R-:W-:Y:S02]  /*46d0*/  IADD3 R6, P2, R187, R195, RZ ;  /* 0x000000c3bb067210 */ /* 0x000fe40007f5e0ff */
[C---:B------:R-:W-:Y:S02]  /*46e0*/  LOP3.LUT R192, R0.reuse, 0x20, RZ, 0x3c, !PT ;  /* 0x0000002000c07812 */ /* 0x040fe400078e3cff */
[C---:B------:R-:W-:Y:S02]  /*46f0*/  LOP3.LUT R193, R0.reuse, 0x40, RZ, 0x3c, !PT ;  /* 0x0000004000c17812 */ /* 0x040fe400078e3cff */
[----:B------:R-:W-:-:S02]  /*4700*/  LOP3.LUT R192, R0, 0x50, RZ, 0x3c, !PT ;  /* 0x0000005000c07812 */ /* 0x000fc400078e3cff */
[-C--:B------:R-:W-:Y:S02]  /*4710*/  LEA.HI.X.SX32 R233, R233, R188.reuse, 0x1, P3 ;  /* 0x000000bce9e97211 */ /* 0x080fe400018f0eff */
[C---:B0-----:R-:W-:Y:S02]  /*4720*/  LOP3.LUT R5, R0.reuse, 0x30, RZ, 0x3c, !PT ;  /* 0x0000003000057812 */ /* 0x041fe400078e3cff */
[C---:B------:R-:W-:Y:S02]  /*4730*/  LOP3.LUT R5, R0.reuse, 0x60, RZ, 0x3c, !PT ;  /* 0x0000006000057812 */ /* 0x040fe400078e3cff */
[----:B------:R-:W-:Y:S02]  /*4740*/  LOP3.LUT R193, R0, 0x70, RZ, 0x3c, !PT ;  /* 0x0000007000c17812 */ /* 0x000fe400078e3cff */
[----:B------:R-:W-:Y:S02]  /*4750*/  LOP3.LUT R192, R2, 0x1, RZ, 0x3c, !PT ;  /* 0x0000000102c07812 */ /* 0x000fe400078e3cff */
[----:B------:R-:W-:-:S07]  /*4760*/  LEA.HI.X.SX32 R5, R195, R188, 0x1, P2 ;  /* 0x000000bcc3057211 */ /* 0x000fce00010f0eff */
.L_x_1:
[----:B------:R-:W2:Y:S04]  /*4770*/  LDL R218, [R1+0x4] ;  /* 0x0000040001da7983 */ /* 0x000ea80000100800 */
[----:B------:R-:W3:Y:S04]  /*4780*/  LDL R232, [R1+0xc] ;  /* 0x00000c0001e87983 */ /* 0x000ee80000100800 */
[----:B------:R-:W4:Y:S04]  /*4790*/  LDL R220, [R1] ;  /* 0x0000000001dc7983 */ /* 0x000f280000100800 */
[----:B------:R-:W5:Y:S01]  /*47a0*/  LDL R230, [R1+0x8] ;  /* 0x0000080001e67983 */ /* 0x000f620000100800 */
[----:B------:R-:W-:-:S02]  /*47b0*/  SHF.R.S32.HI R158, RZ, 0x1f, R4 ;  /* 0x0000001fff9e7819 */ /* 0x000fc40000011404 */
[C---:B------:R-:W-:Y:S01]  /*47c0*/  IADD3 R152, P2, R4.reuse, R187, RZ ;  /* 0x000000bb04987210 */ /* 0x040fe20007f5e0ff */
[----:B------:R-:W5:Y:S01]  /*47d0*/  LDL R228, [R1+0x14] ;  /* 0x0000140001e47983 */ /* 0x000f620000100800 */
[----:B------:R-:W-:-:S03]  /*47e0*/  IADD3 R156, P3, R4, R6, RZ ;  /* 0x00000006049c7210 */ /* 0x000fc60007f7e0ff */
[----:B------:R-:W-:Y:S01]  /*47f0*/  IMAD.X R153, R158, 0x1, R188, P2 ;  /* 0x000000019e997824 */ /* 0x000fe200010e06bc */
[----:B------:R-:W-:Y:S01]  /*4800*/  IADD3 R154, P2, R4, R183, RZ ;  /* 0x000000b7049a7210 */ /* 0x000fe20007f5e0ff */
[C---:B------:R-:W-:Y:S01]  /*4810*/  IMAD.X R157, R158.reuse, 0x1, R5, P3 ;  /* 0x000000019e9d7824 */ /* 0x040fe200018e0605 */
[----:B------:R-:W5:Y:S04]  /*4820*/  LDL R224, [R1+0x10] ;  /* 0x0000100001e07983 */ /* 0x000f680000100800 */
[----:B------:R0:W5:Y:S01]  /*4830*/  LDG.E.U8 R159, desc[UR22][R152.64] ;  /* 0x00000016989f7981 */ /* 0x000162000c1e1100 */
[----:B------:R-:W-:-:S03]  /*4840*/  IMAD.X R155, R158, 0x1, R178, P2 ;  /* 0x000000019e9b7824 */ /* 0x000fc600010e06b2 */
[----:B------:R1:W5:Y:S04]  /*4850*/  LDG.E.U8 R160, desc[UR22][R156.64] ;  /* 0x000000169ca07981 */ /* 0x000368000c1e1100 */
[----:B------:R1:W5:Y:S01]  /*4860*/  LDG.E.U8 R161, desc[UR22][R154.64] ;  /* 0x000000169aa17981 */ /* 0x000362000c1e1100 */
[C---:B0-----:R-:W-:Y:S01]  /*4870*/  IADD3 R152, P3, R4.reuse, R182, RZ ;  /* 0x000000b604987210 */ /* 0x041fe20007f7e0ff */
[----:B------:R-:W-:Y:S02]  /*4880*/  USHF.L.U32 UR6, UR45, 0x7, URZ ;  /* 0x000000072d067899 */ /* 0x000fe4000800063f */
[----:B------:R-:W5:Y:S01]  /*4890*/  LDL R236, [R1+0x7c] ;  /* 0x00007c0001ec7983 */ /* 0x000f620000100800 */
[----:B-1----:R-:W-:Y:S01]  /*48a0*/  IADD3 R156, P2, R4, R181, RZ ;  /* 0x000000b5049c7210 */ /* 0x002fe20007f5e0ff */
[----:B------:R-:W-:-:S02]  /*48b0*/  IMAD.X R153, R158, 0x1, R176, P3 ;  /* 0x000000019e997824 */ /* 0x000fc400018e06b0 */
[----:B------:R-:W5:Y:S01]  /*48c0*/  LDL R238, [R1+0x8c] ;  /* 0x00008c0001ee7983 */ /* 0x000f620000100800 */
[----:B------:R-:W-:Y:S01]  /*48d0*/  IADD3 R154, P3, R4, R180, RZ ;  /* 0x000000b4049a7210 */ /* 0x000fe20007f7e0ff */
[C---:B------:R-:W-:Y:S02]  /*48e0*/  IMAD.X R157, R158.reuse, 0x1, R174, P2 ;  /* 0x000000019e9d7824 */ /* 0x040fe400010e06ae */
[----:B------:R0:W5:Y:S02]  /*48f0*/  LDG.E.U8 R162, desc[UR22][R152.64] ;  /* 0x0000001698a27981 */ /* 0x000164000c1e1100 */
[----:B------:R-:W-:Y:S02]  /*4900*/  IMAD.X R155, R158, 0x1, R172, P3 ;  /* 0x000000019e9b7824 */ /* 0x000fe400018e06ac */
[----:B------:R1:W5:Y:S04]  /*4910*/  LDG.E.U8 R163, desc[UR22][R156.64] ;  /* 0x000000169ca37981 */ /* 0x000368000c1e1100 */
[----:B------:R1:W5:Y:S01]  /*4920*/  LDG.E.U8 R164, desc[UR22][R154.64] ;  /* 0x000000169aa47981 */ /* 0x000362000c1e1100 */
[----:B0-----:R-:W-:-:S03]  /*4930*/  IADD3 R152, P2, R4, R179, RZ ;  /* 0x000000b304987210 */ /* 0x001fc60007f5e0ff */
[----:B------:R-:W5:Y:S01]  /*4940*/  LDL R240, [R1+0x94] ;  /* 0x0000940001f07983 */ /* 0x000f620000100800 */
[----:B-1----:R-:W-:Y:S01]  /*4950*/  IADD3 R156, P3, R4, R177, RZ ;  /* 0x000000b1049c7210 */ /* 0x002fe20007f7e0ff */
[----:B------:R-:W-:Y:S02]  /*4960*/  IMAD.X R153, R158, 0x1, R170, P2 ;  /* 0x000000019e997824 */ /* 0x000fe400010e06aa */
[----:B------:R-:W5:Y:S01]  /*4970*/  LDL R234, [R1+0x9c] ;  /* 0x00009c0001ea7983 */ /* 0x000f620000100800 */
[----:B------:R-:W-:Y:S01]  /*4980*/  IADD3 R154, P2, R4, R175, RZ ;  /* 0x000000af049a7210 */ /* 0x000fe20007f5e0ff */
[C---:B------:R-:W-:Y:S02]  /*4990*/  IMAD.X R157, R158.reuse, 0x1, R168, P3 ;  /* 0x000000019e9d7824 */ /* 0x040fe400018e06a8 */
[----:B------:R0:W5:Y:S02]  /*49a0*/  LDG.E.U8 R165, desc[UR22][R152.64] ;  /* 0x0000001698a57981 */ /* 0x000164000c1e1100 */
[----:B------:R-:W-:-:S02]  /*49b0*/  IMAD.X R155, R158, 0x1, R22, P2 ;  /* 0x000000019e9b7824 */ /* 0x000fc400010e0616 */
        /* <DEDUP_REMOVED lines=27> */
[----:B------:R-:W-:Y:S01]  /*4b70*/  IMAD.X R153, R158, 0x1, R10, P3 ;  /* 0x000000019e997824 */ /* 0x000fe200018e060a */
[----:B------:R-:W-:Y:S01]  /*4b80*/  UMOV UR19, 0x40000040 ;  /* 0x4000004000137882 */ /* 0x000fe20000000000 */
[----:B------:R-:W-:Y:S01]  /*4b90*/  UMOV UR17, 0x40000040 ;  /* 0x4000004000117882 */ /* 0x000fe20000000000 */
[----:B------:R-:W-:Y:S01]  /*4ba0*/  IADD3 R154, P3, R4, R13, RZ ;  /* 0x0000000d049a7210 */ /* 0x000fe20007f7e0ff */
[C---:B------:R-:W-:Y:S01]  /*4bb0*/  IMAD.X R157, R158.reuse, 0x1, R9, P2 ;  /* 0x000000019e9d7824 */ /* 0x040fe200010e0609 */
[----:B------:R0:W5:Y:S03]  /*4bc0*/  LDG.E.U8 R199, desc[UR22][R152.64] ;  /* 0x0000001698c77981 */ /* 0x000166000c1e1100 */
[----:B------:R-:W-:Y:S01]  /*4bd0*/  IMAD.X R155, R158, 0x1, R8, P3 ;  /* 0x000000019e9b7824 */ /* 0x000fe200018e0608 */
        /* <DEDUP_REMOVED lines=34> */
[----:B------:R-:W5:Y:S01]  /*4e00*/  LDL R247, [R1+0x110] ;  /* 0x0001100001f77983 */ /* 0x000f620000100800 */
[----:B0-----:R-:W-:-:S05]  /*4e10*/  IADD3 R152, P3, R4, R239, RZ ;  /* 0x000000ef04987210 */ /* 0x001fca0007f7e0ff */
[----:B------:R-:W-:Y:S01]  /*4e20*/  IMAD.X R153, R158, 0x1, R237, P3 ;  /* 0x000000019e997824 */ /* 0x000fe200018e06ed */
[----:B--2---:R-:W-:Y:S02]  /*4e30*/  IADD3 R156, P2, R4, R218, RZ ;  /* 0x000000da049c7210 */ /* 0x004fe40007f5e0ff */
[----:B------:R3:W2:Y:S03]  /*4e40*/  LDG.E.U8 R218, desc[UR22][R154.64] ;  /* 0x000000169ada7981 */ /* 0x0006a6000c1e1100 */
[----:B----4-:R-:W-:Y:S02]  /*4e50*/  IMAD.X R157, R158, 0x1, R220, P2 ;  /* 0x000000019e9d7824 */ /* 0x010fe400010e06dc */
[----:B------:R0:W4:Y:S01]  /*4e60*/  LDG.E.U8 R220, desc[UR22][R152.64] ;  /* 0x0000001698dc7981 */ /* 0x000122000c1e1100 */
[----:B---3--:R-:W-:-:S03]  /*4e70*/  IADD3 R154, P3, R4, R232, RZ ;  /* 0x000000e8049a7210 */ /* 0x008fc60007f7e0ff */
[----:B------:R-:W3:Y:S02]  /*4e80*/  LDG.E.U8 R156, desc[UR22][R156.64] ;  /* 0x000000169c9c7981 */ /* 0x000ee4000c1e1100 */
[----:B-----5:R-:W-:Y:S01]  /*4e90*/  IMAD.X R155, R158, 0x1, R230, P3 ;  /* 0x000000019e9b7824 */ /* 0x020fe200018e06e6 */
[----:B------:R-:W-:Y:S01]  /*4ea0*/  ULOP3.LUT UR6, UR6, 0x200, URZ, 0xc0, !UPT ;  /* 0x0000020006067892 */ /* 0x000fe2000f8ec03f */
[----:B------:R-:W5:Y:S01]  /*4eb0*/  LDL R230, [R1+0x64] ;  /* 0x0000640001e67983 */ /* 0x000f620000100800 */
[----:B0-----:R-:W-:-:S03]  /*4ec0*/  IADD3 R152, P2, R4, R222, RZ ;  /* 0x000000de04987210 */ /* 0x001fc60007f5e0ff */
[----:B------:R-:W5:Y:S04]  /*4ed0*/  LDL R232, [R1+0x6c] ;  /* 0x00006c0001e87983 */ /* 0x000f680000100800 */
[----:B------:R0:W5:Y:S01]  /*4ee0*/  LDG.E.U8 R157, desc[UR22][R154.64] ;  /* 0x000000169a9d7981 */ /* 0x000162000c1e1100 */
[----:B------:R-:W-:-:S05]  /*4ef0*/  IMAD.X R153, R158, 0x1, R221, P2 ;  /* 0x000000019e997824 */ /* 0x000fca00010e06dd */
[----:B------:R-:W5:Y:S01]  /*4f00*/  LDG.E.U8 R152, desc[UR22][R152.64] ;  /* 0x0000001698987981 */ /* 0x000f62000c1e1100 */
[----:B0-----:R-:W-:-:S05]  /*4f10*/  IADD3 R154, P3, R4, R228, RZ ;  /* 0x000000e4049a7210 */ /* 0x001fca0007f7e0ff */
[----:B------:R-:W-:-:S05]  /*4f20*/  IMAD.X R155, R158, 0x1, R224, P3 ;  /* 0x000000019e9b7824 */ /* 0x000fca00018e06e0 */
[----:B------:R-:W5:Y:S01]  /*4f30*/  LDG.E.U8 R154, desc[UR22][R154.64] ;  /* 0x000000169a9a7981 */ /* 0x000f62000c1e1100 */
[----:B------:R-:W-:Y:S01]  /*4f40*/  BAR.SYNC.DEFER_BLOCKING 0x0 ;  /* 0x0000000000007b1d */ /* 0x000fe20000010000 */
[C---:B------:R-:W-:Y:S02]  /*4f50*/  LOP3.LUT R228, R0.reuse, 0x10, RZ, 0x3c, !PT ;  /* 0x0000001000e47812 */ /* 0x040fe400078e3cff */
[----:B------:R-:W-:-:S03]  /*4f60*/  LOP3.LUT R224, R0, 0x20, RZ, 0x3c, !PT ;  /* 0x0000002000e07812 */ /* 0x000fc600078e3cff */
[----:B------:R-:W-:Y:S04]  /*4f70*/  STS.U8 [R0+UR21+0x8000], R159 ;  /* 0x0080009f00007988 */ /* 0x000fe80008000015 */
[----:B------:R-:W-:Y:S04]  /*4f80*/  STS.U8 [R0+UR21+0x8400], R167 ;  /* 0x008400a700007988 */ /* 0x000fe80008000015 */
[----:B------:R0:W-:Y:S04]  /*4f90*/  STS.U8 [R0+UR21+0x8800], R200 ;  /* 0x008800c800007988 */ /* 0x0001e80008000015 */
[----:B0-----:R-:W5:Y:S04]  /*4fa0*/  LDL R200, [R1+0x24] ;  /* 0x0000240001c87983 */ /* 0x001f680000100800 */
[----:B------:R-:W-:Y:S04]  /*4fb0*/  STS.U8 [R0+UR21+0x8c00], R212 ;  /* 0x008c00d400007988 */ /* 0x000fe80008000015 */
[----:B------:R-:W-:Y:S04]  /*4fc0*/  STS.U8 [R228+UR21+0x8080], R160 ;  /* 0x008080a0e4007988 */ /* 0x000fe80008000015 */
[----:B------:R-:W-:Y:S04]  /*4fd0*/  STS.U8 [R228+UR21+0x8480], R192 ;  /* 0x008480c0e4007988 */ /* 0x000fe80008000015 */
[----:B------:R-:W-:Y:S04]  /*4fe0*/  STS.U8 [R228+UR21+0x8880], R201 ;  /* 0x008880c9e4007988 */ /* 0x000fe80008000015 */
[----:B------:R0:W-:Y:S04]  /*4ff0*/  STS.U8 [R228+UR21+0x8c80], R214 ;  /* 0x008c80d6e4007988 */ /* 0x0001e80008000015 */
[----:B------:R-:W-:Y:S04]  /*5000*/  STS.U8 [R224+UR21+0x8100], R161 ;  /* 0x008100a1e0007988 */ /* 0x000fe80008000015 */
[----:B------:R-:W-:Y:S01]  /*5010*/  STS.U8 [R224+UR21+0x8500], R193 ;  /* 0x008500c1e0007988 */ /* 0x000fe20008000015 */
[----:B0-----:R-:W-:-:S03]  /*5020*/  LOP3.LUT R228, R0, 0x30, RZ, 0x3c, !PT ;  /* 0x0000003000e47812 */ /* 0x001fc600078e3cff */
[----:B------:R-:W-:Y:S04]  /*5030*/  STS.U8 [R224+UR21+0x8900], R202 ;  /* 0x008900cae0007988 */ /* 0x000fe80008000015 */
[----:B------:R0:W-:Y:S04]  /*5040*/  STS.U8 [R224+UR21+0x8d00], R216 ;  /* 0x008d00d8e0007988 */ /* 0x0001e80008000015 */
[----:B------:R-:W-:Y:S04]  /*5050*/  STS.U8 [R228+UR21+0x8180], R162 ;  /* 0x008180a2e4007988 */ /* 0x000fe80008000015 */
[----:B------:R1:W-:Y:S01]  /*5060*/  STS.U8 [R228+UR21+0x8580], R194 ;  /* 0x008580c2e4007988 */ /* 0x0003e20008000015 */
[----:B0-----:R-:W-:-:S03]  /*5070*/  LOP3.LUT R224, R0, 0x40, RZ, 0x3c, !PT ;  /* 0x0000004000e07812 */ /* 0x001fc600078e3cff */
[----:B------:R0:W-:Y:S04]  /*5080*/  STS.U8 [R228+UR21+0x8980], R204 ;  /* 0x008980cce4007988 */ /* 0x0001e80008000015 */
[----:B------:R-:W5:Y:S04]  /*5090*/  LDL R192, [R1+0x1c] ;  /* 0x00001c0001c07983 */ /* 0x000f680000100800 */
[----:B------:R-:W5:Y:S04]  /*50a0*/  LDL R216, [R1+0x28] ;  /* 0x0000280001d87983 */ /* 0x000f680000100800 */
[----:B------:R-:W5:Y:S04]  /*50b0*/  LDL R212, [R1+0x3c] ;  /* 0x00003c0001d47983 */ /* 0x000f680000100800 */
[----:B-1----:R-:W5:Y:S04]  /*50c0*/  LDL R194, [R1+0x30] ;  /* 0x0000300001c27983 */ /* 0x002f680000100800 */
[----:B------:R-:W5:Y:S04]  /*50d0*/  LDL R214, [R1+0x44] ;  /* 0x0000440001d67983 */ /* 0x000f680000100800 */
[----:B------:R-:W5:Y:S04]  /*50e0*/  LDL R202, [R1+0x38] ;  /* 0x0000380001ca7983 */ /* 0x000f680000100800 */
[----:B0-----:R-:W5:Y:S04]  /*50f0*/  LDL R204, [R1+0x40] ;  /* 0x0000400001cc7983 */ /* 0x001f680000100800 */
[----:B--2---:R0:W-:Y:S04]  /*5100*/  STS.U8 [R228+UR21+0x8d80], R218 ;  /* 0x008d80dae4007988 */ /* 0x0041e80008000015 */
[----:B------:R-:W-:Y:S04]  /*5110*/  STS.U8 [R224+UR21+0x8200], R163 ;  /* 0x008200a3e0007988 */ /* 0x000fe80008000015 */
[----:B------:R-:W-:Y:S01]  /*5120*/  STS.U8 [R224+UR21+0x8600], R196 ;  /* 0x008600c4e0007988 */ /* 0x000fe20008000015 */
[----:B0-----:R-:W-:-:S03]  /*5130*/  LOP3.LUT R228, R0, 0x50, RZ, 0x3c, !PT ;  /* 0x0000005000e47812 */ /* 0x001fc600078e3cff */
[----:B------:R-:W-:Y:S04]  /*5140*/  STS.U8 [R224+UR21+0x8a00], R206 ;  /* 0x008a00cee0007988 */ /* 0x000fe80008000015 */
[----:B----4-:R0:W-:Y:S04]  /*5150*/  STS.U8 [R224+UR21+0x8e00], R220 ;  /* 0x008e00dce0007988 */ /* 0x0101e80008000015 */
[----:B------:R-:W-:Y:S04]  /*5160*/  STS.U8 [R228+UR21+0x8280], R164 ;  /* 0x008280a4e4007988 */ /* 0x000fe80008000015 */
[----:B------:R1:W-:Y:S01]  /*5170*/  STS.U8 [R228+UR21+0x8680], R197 ;  /* 0x008680c5e4007988 */ /* 0x0003e20008000015 */
[----:B0-----:R-:W-:-:S03]  /*5180*/  LOP3.LUT R224, R0, 0x60, RZ, 0x3c, !PT ;  /* 0x0000006000e07812 */ /* 0x001fc600078e3cff */
[----:B------:R-:W-:Y:S04]  /*5190*/  STS.U8 [R228+UR21+0x8a80], R208 ;  /* 0x008a80d0e4007988 */ /* 0x000fe80008000015 */
[----:B---3--:R-:W-:Y:S04]  /*51a0*/  STS.U8 [R228+UR21+0x8e80], R156 ;  /* 0x008e809ce4007988 */ /* 0x008fe80008000015 */
[----:B------:R-:W-:Y:S04]  /*51b0*/  STS.U8 [R224+UR21+0x8300], R165 ;  /* 0x008300a5e0007988 */ /* 0x000fe80008000015 */
[----:B------:R0:W-:Y:S04]  /*51c0*/  STS.U8 [R224+UR21+0x8700], R198 ;  /* 0x008700c6e0007988 */ /* 0x0001e80008000015 */
[----:B------:R-:W-:Y:S04]  /*51d0*/  STS.U8 [R224+UR21+0x8b00], R210 ;  /* 0x008b00d2e0007988 */ /* 0x000fe80008000015 */
[----:B-----5:R2:W-:Y:S04]  /*51e0*/  STS.U8 [R224+UR21+0x8f00], R157 ;  /* 0x008f009de0007988 */ /* 0x0205e80008000015 */
[----:B-1----:R-:W3:Y:S04]  /*51f0*/  LDL R197, [R1+0x20] ;  /* 0x0000200001c57983 */ /* 0x002ee80000100800 */
[----:B0-----:R-:W4:Y:S01]  /*5200*/  LDL R198, [R1+0x2c] ;  /* 0x00002c0001c67983 */ /* 0x001f220000100800 */
[----:B--2---:R-:W-:-:S03]  /*5210*/  LOP3.LUT R224, R0, 0x70, RZ, 0x3c, !PT ;  /* 0x0000007000e07812 */ /* 0x004fc600078e3cff */
[----:B------:R-:W2:Y:S04]  /*5220*/  LDL R196, [R1+0x34] ;  /* 0x0000340001c47983 */ /* 0x000ea80000100800 */
[----:B------:R-:W-:Y:S04]  /*5230*/  STS.U8 [R224+UR21+0x8380], R166 ;  /* 0x008380a6e0007988 */ /* 0x000fe80008000015 */
[----:B------:R0:W-:Y:S04]  /*5240*/  STS.U8 [R224+UR21+0x8780], R199 ;  /* 0x008780c7e0007988 */ /* 0x0001e80008000015 */
[----:B------:R-:W5:Y:S04]  /*5250*/  LDL R228, [R1+0x4c] ;  /* 0x00004c0001e47983 */ /* 0x000f680000100800 */
[----:B------:R-:W5:Y:S04]  /*5260*/  LDL R218, [R1+0x54] ;  /* 0x0000540001da7983 */ /* 0x000f680000100800 */
[----:B0-----:R-:W4:Y:S04]  /*5270*/  LDL R199, [R1+0x18] ;  /* 0x0000180001c77983 */ /* 0x001f280000100800 */
[----:B------:R-:W-:Y:S04]  /*5280*/  STS.U8 [R224+UR21+0x8b80], R152 ;  /* 0x008b8098e0007988 */ /* 0x000fe80008000015 */
[----:B------:R0:W-:Y:S01]  /*5290*/  STS.U8 [R224+UR21+0x8f80], R154 ;  /* 0x008f809ae0007988 */ /* 0x0001e20008000015 */
[----:B------:R1:W-:Y:S06]  /*52a0*/  MEMBAR.ALL.CTA ;  /* 0x0000000000007992 */ /* 0x0003ec0000008000 */
[----:B-1----:R-:W1:Y:S04]  /*52b0*/  FENCE.VIEW.ASYNC.S ;  /* 0x00000000000073c6 */ /* 0x002e680000000000 */
[----:B------:R-:W5:Y:S01]  /*52c0*/  LDL R206, [R1+0x48] ;  /* 0x0000480001ce7983 */ /* 0x000f620000100800 */
[----:B------:R-:W-:-:S03]  /*52d0*/  ULEA.HI UR6, UR21, UR6, URZ, 0x1c ;  /* 0x0000000615067291 */ /* 0x000fc6000f8fe03f */
[----:B------:R-:W5:Y:S01]  /*52e0*/  LDL R208, [R1+0x50] ;  /* 0x0000500001d07983 */ /* 0x000f620000100800 */
[----:B------:R-:W-:-:S03]  /*52f0*/  ULOP3.LUT UR16, UR6, 0x3fff, URZ, 0xc0, !UPT ;  /* 0x00003fff06107892 */ /* 0x000fc6000f8ec03f */
[----:B------:R-:W5:Y:S01]  /*5300*/  LDL R220, [R1+0x5c] ;  /* 0x00005c0001dc7983 */ /* 0x000f620000100800 */
[----:B------:R-:W-:Y:S01]  /*5310*/  UIADD3 UR8, UP0, UR16, 0x2, URZ ;  /* 0x0000000210087890 */ /* 0x000fe2000ff1e03f */
[----:B------:R-:W-:Y:S02]  /*5320*/  UMOV UR6, URZ ;  /* 0x0000003f00067c82 */ /* 0x000fe40008000000 */
[----:B------:R-:W5:Y:S04]  /*5330*/  LDL R210, [R1+0x58] ;  /* 0x0000580001d27983 */ /* 0x000f680000100800 */
[----:B0-----:R-:W5:Y:S01]  /*5340*/  LDL R224, [R1+0x74] ;  /* 0x0000740001e07983 */ /* 0x001f620000100800 */
[----:B-1----:R-:W-:Y:S01]  /*5350*/  BAR.SYNC.DEFER_BLOCKING 0x0 ;  /* 0x0000000000007b1d */ /* 0x002fe20000010000 */
[----:B------:R-:W-:-:S02]  /*5360*/  UIADD3.X UR9, UR6, 0x40000040, URZ, UP0, !UPT ;  /* 0x4000004006097890 */ /* 0x000fc400087fe43f */
[----:B------:R-:W-:Y:S02]  /*5370*/  USHF.R.S32.HI UR6, URZ, 0x1f, UR4 ;  /* 0x0000001f3f067899 */ /* 0x000fe40008011404 */
[----:B------:R-:W-:Y:S02]  /*5380*/  IADD3 R200, P3, R200, UR4, RZ ;  /* 0x00000004c8c87c10 */ /* 0x000fe4000ff7e0ff */
[----:B------:R-:W-:Y:S02]  /*5390*/  IADD3 R192, P2, R192, UR4, RZ ;  /* 0x00000004c0c07c10 */ /* 0x000fe4000ff5e0ff */
[----:B---3--:R-:W-:Y:S02]  /*53a0*/  IADD3.X R201, R197, UR6, RZ, P3, !PT ;  /* 0x00000006c5c97c10 */ /* 0x008fe40009ffe4ff */
[----:B----4-:R-:W-:Y:S02]  /*53b0*/  IADD3.X R193, R199, UR6, RZ, P2, !PT ;  /* 0x00000006c7c17c10 */ /* 0x010fe400097fe4ff */
[----:B------:R-:W-:-:S04]  /*53c0*/  IADD3 R198, P2, R198, UR4, RZ ;  /* 0x00000004c6c67c10 */ /* 0x000fc8000ff5e0ff */
[----:B------:R-:W3:Y:S01]  /*53d0*/  LDG.E.U8 R193, desc[UR22][R192.64] ;  /* 0x00000016c0c17981 */ /* 0x000ee2000c1e1100 */
[----:B------:R-:W-:Y:S02]  /*53e0*/  IADD3.X R199, R216, UR6, RZ, P2, !PT ;  /* 0x00000006d8c77c10 */ /* 0x000fe400097fe4ff */
[----:B--2---:R-:W-:Y:S01]  /*53f0*/  IADD3 R196, P3, R196, UR4, RZ ;  /* 0x00000004c4c47c10 */ /* 0x004fe2000ff7e0ff */
[----:B------:R-:W2:Y:S04]  /*5400*/  LDL R216, [R1+0x70] ;  /* 0x0000700001d87983 */ /* 0x000ea80000100800 */
[----:B------:R0:W4:Y:S02]  /*5410*/  LDG.E.U8 R192, desc[UR22][R200.64] ;  /* 0x00000016c8c07981 */ /* 0x000124000c1e1100 */
[----:B0-----:R-:W-:-:S02]  /*5420*/  IADD3 R200, P2, R212, UR4, RZ ;  /* 0x00000004d4c87c10 */ /* 0x001fc4000ff5e0ff */
[----:B------:R-:W3:Y:S01]  /*5430*/  LDL R212, [R1+0x60] ;  /* 0x0000600001d47983 */ /* 0x000ee20000100800 */
[----:B------:R-:W-:-:S03]  /*5440*/  IADD3.X R197, R194, UR6, RZ, P3, !PT ;  /* 0x00000006c2c57c10 */ /* 0x000fc60009ffe4ff */
[----:B------:R0:W4:Y:S02]  /*5450*/  LDG.E.U8 R194, desc[UR22][R198.64] ;  /* 0x00000016c6c27981 */ /* 0x000124000c1e1100 */
[----:B0-----:R-:W-:Y:S02]  /*5460*/  IADD3 R198, P3, R214, UR4, RZ ;  /* 0x00000004d6c67c10 */ /* 0x001fe4000ff7e0ff */
[----:B------:R-:W2:Y:S01]  /*5470*/  LDL R214, [R1+0x68] ;  /* 0x0000680001d67983 */ /* 0x000ea20000100800 */
[----:B------:R-:W-:-:S03]  /*5480*/  IADD3.X R201, R202, UR6, RZ, P2, !PT ;  /* 0x00000006cac97c10 */ /* 0x000fc600097fe4ff */
[----:B------:R5:W4:Y:S01]  /*5490*/  LDG.E.U8 R202, desc[UR22][R196.64] ;  /* 0x00000016c4ca7981 */ /* 0x000b22000c1e1100 */
[----:B------:R-:W-:-:S03]  /*54a0*/  IADD3.X R199, R204, UR6, RZ, P3, !PT ;  /* 0x00000006ccc77c10 */ /* 0x000fc60009ffe4ff */
[----:B------:R0:W4:Y:S01]  /*54b0*/  LDG.E.U8 R204, desc[UR22][R200.64] ;  /* 0x00000016c8cc7981 */ /* 0x000122000c1e1100 */
[----:B-----5:R-:W-:-:S03]  /*54c0*/  IADD3 R196, P2, R228, UR4, RZ ;  /* 0x00000004e4c47c10 */ /* 0x020fc6000ff5e0ff */
[----:B------:R-:W5:Y:S01]  /*54d0*/  LDL R228, [R1+0x84] ;  /* 0x0000840001e47983 */ /* 0x000f620000100800 */
[----:B0-----:R-:W-:Y:S02]  /*54e0*/  IADD3 R200, P3, R218, UR4, RZ ;  /* 0x00000004dac87c10 */ /* 0x001fe4000ff7e0ff */
[----:B------:R-:W-:Y:S01]  /*54f0*/  IADD3.X R197, R206, UR6, RZ, P2, !PT ;  /* 0x00000006cec57c10 */ /* 0x000fe200097fe4ff */
[----:B------:R-:W4:Y:S01]  /*5500*/  LDL R218, [R1+0x78] ;  /* 0x0000780001da7983 */ /* 0x000f220000100800 */
[----:B------:R-:W-:-:S03]  /*5510*/  IADD3.X R201, R208, UR6, RZ, P3, !PT ;  /* 0x00000006d0c97c10 */ /* 0x000fc60009ffe4ff */
[----:B------:R0:W4:Y:S04]  /*5520*/  LDG.E.U8 R208, desc[UR22][R196.64] ;  /* 0x00000016c4d07981 */ /* 0x000128000c1e1100 */
[----:B------:R1:W4:Y:S01]  /*5530*/  LDG.E.U8 R206, desc[UR22][R198.64] ;  /* 0x00000016c6ce7981 */ /* 0x000322000c1e1100 */
[----:B0-----:R-:W-:-:S03]  /*5540*/  IADD3 R196, P3, R230, UR4, RZ ;  /* 0x00000004e6c47c10 */ /* 0x001fc6000ff7e0ff */
[----:B------:R-:W4:Y:S01]  /*5550*/  LDL R230, [R1+0x88] ;  /* 0x0000880001e67983 */ /* 0x000f220000100800 */
[----:B-1----:R-:W-:-:S03]  /*5560*/  IADD3 R198, P2, R220, UR4, RZ ;  /* 0x00000004dcc67c10 */ /* 0x002fc6000ff5e0ff */
[----:B------:R-:W4:Y:S01]  /*5570*/  LDL R220, [R1+0x80] ;  /* 0x0000800001dc7983 */ /* 0x000f220000100800 */
[----:B------:R-:W-:-:S03]  /*5580*/  IADD3.X R199, R210, UR6, RZ, P2, !PT ;  /* 0x00000006d2c77c10 */ /* 0x000fc600097fe4ff */
[----:B------:R0:W4:Y:S02]  /*5590*/  LDG.E.U8 R210, desc[UR22][R200.64] ;  /* 0x00000016c8d27981 */ /* 0x000124000c1e1100 */
[----:B0-----:R-:W-:Y:S02]  /*55a0*/  IADD3 R200, P2, R232, UR4, RZ ;  /* 0x00000004e8c87c10 */ /* 0x001fe4000ff5e0ff */
[----:B------:R-:W4:Y:S01]  /*55b0*/  LDL R232, [R1+0x90] ;  /* 0x0000900001e87983 */ /* 0x000f220000100800 */
[----:B---3--:R-:W-:-:S03]  /*55c0*/  IADD3.X R197, R212, UR6, RZ, P3, !PT ;  /* 0x00000006d4c57c10 */ /* 0x008fc60009ffe4ff */
[----:B------:R0:W3:Y:S02]  /*55d0*/  LDG.E.U8 R212, desc[UR22][R198.64] ;  /* 0x00000016c6d47981 */ /* 0x0000e4000c1e1100 */
[----:B0-----:R-:W-:Y:S02]  /*55e0*/  IADD3 R198, P3, R224, UR4, RZ ;  /* 0x00000004e0c67c10 */ /* 0x001fe4000ff7e0ff */
[----:B------:R-:W3:Y:S01]  /*55f0*/  LDL R224, [R1+0x98] ;  /* 0x0000980001e07983 */ /* 0x000ee20000100800 */
[----:B--2---:R-:W-:-:S03]  /*5600*/  IADD3.X R201, R214, UR6, RZ, P2, !PT ;  /* 0x00000006d6c97c10 */ /* 0x004fc600097fe4ff */
[----:B------:R0:W2:Y:S01]  /*5610*/  LDG.E.U8 R214, desc[UR22][R196.64] ;  /* 0x00000016c4d67981 */ /* 0x0000a2000c1e1100 */
[----:B------:R-:W-:-:S03]  /*5620*/  IADD3.X R199, R216, UR6, RZ, P3, !PT ;  /* 0x00000006d8c77c10 */ /* 0x000fc60009ffe4ff */
[----:B------:R5:W2:Y:S01]  /*5630*/  LDG.E.U8 R216, desc[UR22][R200.64] ;  /* 0x00000016c8d87981 */ /* 0x000aa2000c1e1100 */
[----:B0-----:R-:W-:-:S03]  /*5640*/  IADD3 R196, P2, R236, UR4, RZ ;  /* 0x00000004ecc47c10 */ /* 0x001fc6000ff5e0ff */
[----:B------:R-:W2:Y:S01]  /*5650*/  LDL R236, [R1+0xa0] ;  /* 0x0000a00001ec7983 */ /* 0x000ea20000100800 */
[----:B-----5:R-:W-:-:S03]  /*5660*/  IADD3 R200, P3, R228, UR4, RZ ;  /* 0x00000004e4c87c10 */ /* 0x020fc6000ff7e0ff */
[----:B------:R-:W5:Y:S01]  /*5670*/  LDL R228, [R1+0xa8] ;  /* 0x0000a80001e47983 */ /* 0x000f620000100800 */
[----:B----4-:R-:W-:-:S03]  /*5680*/  IADD3.X R197, R218, UR6, RZ, P2, !PT ;  /* 0x00000006dac57c10 */ /* 0x010fc600097fe4ff */
[----:B------:R0:W4:Y:S02]  /*5690*/  LDG.E.U8 R218, desc[UR22][R198.64] ;  /* 0x00000016c6da7981 */ /* 0x000124000c1e1100 */
[----:B0-----:R-:W-:Y:S02]  /*56a0*/  IADD3 R198, P2, R238, UR4, RZ ;  /* 0x00000004eec67c10 */ /* 0x001fe4000ff5e0ff */
[----:B------:R-:W4:Y:S02]  /*56b0*/  LDL R238, [R1+0xb4] ;  /* 0x0000b40001ee7983 */ /* 0x000f240000100800 */
[----:B------:R-:W-:Y:S02]  /*56c0*/  IADD3.X R199, R230, UR6, RZ, P2, !PT ;  /* 0x00000006e6c77c10 */ /* 0x000fe400097fe4ff */
[----:B------:R-:W4:Y:S01]  /*56d0*/  LDL R230, [R1+0xb0] ;  /* 0x0000b00001e67983 */ /* 0x000f220000100800 */
[----:B------:R-:W-:-:S03]  /*56e0*/  IADD3.X R201, R220, UR6, RZ, P3, !PT ;  /* 0x00000006dcc97c10 */ /* 0x000fc60009ffe4ff */
[----:B------:R0:W4:Y:S04]  /*56f0*/  LDG.E.U8 R220, desc[UR22][R196.64] ;  /* 0x00000016c4dc7981 */ /* 0x000128000c1e1100 */
[----:B------:R-:W4:Y:S01]  /*5700*/  LDG.E.U8 R200, desc[UR22][R200.64] ;  /* 0x00000016c8c87981 */ /* 0x000f22000c1e1100 */
[----:B0-----:R-:W-:-:S03]  /*5710*/  IADD3 R196, P2, R240, UR4, RZ ;  /* 0x00000004f0c47c10 */ /* 0x001fc6000ff5e0ff */
[----:B------:R-:W4:Y:S01]  /*5720*/  LDL R240, [R1+0xbc] ;  /* 0x0000bc0001f07983 */ /* 0x000f220000100800 */
[----:B------:R-:W-:-:S03]  /*5730*/  IADD3.X R197, R232, UR6, RZ, P2, !PT ;  /* 0x00000006e8c57c10 */ /* 0x000fc600097fe4ff */
[----:B------:R-:W4:Y:S04]  /*5740*/  LDL R232, [R1+0xb8] ;  /* 0x0000b80001e87983 */ /* 0x000f280000100800 */
[----:B------:R0:W4:Y:S02]  /*5750*/  LDG.E.U8 R201, desc[UR22][R198.64] ;  /* 0x00000016c6c97981 */ /* 0x000124000c1e1100 */
[----:B0-----:R-:W-:Y:S02]  /*5760*/  IADD3 R198, P3, R234, UR4, RZ ;  /* 0x00000004eac67c10 */ /* 0x001fe4000ff7e0ff */
[----:B------:R-:W4:Y:S02]  /*5770*/  LDL R234, [R1+0xc0] ;  /* 0x0000c00001ea7983 */ /* 0x000f240000100800 */
[----:B---3--:R-:W-:-:S02]  /*5780*/  IADD3.X R199, R224, UR6, RZ, P3, !PT ;  /* 0x00000006e0c77c10 */ /* 0x008fc40009ffe4ff */
[----:B------:R0:W3:Y:S04]  /*5790*/  LDG.E.U8 R224, desc[UR22][R196.64] ;  /* 0x00000016c4e07981 */ /* 0x0000e8000c1e1100 */
[----:B------:R-:W3:Y:S01]  /*57a0*/  LDG.E.U8 R198, desc[UR22][R198.64] ;  /* 0x00000016c6c67981 */ /* 0x000ee2000c1e1100 */
[----:B0-----:R-:W-:-:S03]  /*57b0*/  IADD3 R196, P2, R241, UR4, RZ ;  /* 0x00000004f1c47c10 */ /* 0x001fc6000ff5e0ff */
[----:B------:R-:W3:Y:S01]  /*57c0*/  LDL R241, [R1+0xcc] ;  /* 0x0000cc0001f17983 */ /* 0x000ee20000100800 */
[----:B--2---:R-:W-:-:S03]  /*57d0*/  IADD3.X R197, R236, UR6, RZ, P2, !PT ;  /* 0x00000006ecc57c10 */ /* 0x004fc600097fe4ff */
[----:B------:R-:W2:Y:S04]  /*57e0*/  LDL R236, [R1+0xc8] ;  /* 0x0000c80001ec7983 */ /* 0x000ea80000100800 */
[----:B------:R0:W2:Y:S02]  /*57f0*/  LDG.E.U8 R199, desc[UR22][R196.64] ;  /* 0x00000016c4c77981 */ /* 0x0000a4000c1e1100 */
[----:B0-----:R-:W-:Y:S02]  /*5800*/  IADD3 R196, P2, R242, UR4, RZ ;  /* 0x00000004f2c47c10 */ /* 0x001fe4000ff5e0ff */
[----:B------:R-:W2:Y:S02]  /*5810*/  LDL R242, [R1+0xd4] ;  /* 0x0000d40001f27983 */ /* 0x000ea40000100800 */
[----:B-----5:R-:W-:-:S05]  /*5820*/  IADD3.X R197, R228, UR6, RZ, P2, !PT ;  /* 0x00000006e4c57c10 */ /* 0x020fca00097fe4ff */
[----:B------:R4:W5:Y:S02]  /*5830*/  LDG.E.U8 R228, desc[UR22][R196.64] ;  /* 0x00000016c4e47981 */ /* 0x000964000c1e1100 */
[----:B----4-:R-:W-:Y:S02]  /*5840*/  IADD3 R196, P2, R238, UR4, RZ ;  /* 0x00000004eec47c10 */ /* 0x010fe4000ff5e0ff */
[----:B------:R-:W4:Y:S02]  /*5850*/  LDL R238, [R1+0xd0] ;  /* 0x0000d00001ee7983 */ /* 0x000f240000100800 */
[----:B------:R-:W-:-:S05]  /*5860*/  IADD3.X R197, R230, UR6, RZ, P2, !PT ;  /* 0x00000006e6c57c10 */ /* 0x000fca00097fe4ff */
[----:B------:R0:W5:Y:S02]  /*5870*/  LDG.E.U8 R230, desc[UR22][R196.64] ;  /* 0x00000016c4e67981 */ /* 0x000164000c1e1100 */
[----:B0-----:R-:W-:Y:S02]  /*5880*/  IADD3 R196, P2, R240, UR4, RZ ;  /* 0x00000004f0c47c10 */ /* 0x001fe4000ff5e0ff */
[----:B------:R-:W5:Y:S02]  /*5890*/  LDL R240, [R1+0xd8] ;  /* 0x0000d80001f07983 */ /* 0x000f640000100800 */
[----:B------:R-:W-:-:S05]  /*58a0*/  IADD3.X R197, R232, UR6, RZ, P2, !PT ;  /* 0x00000006e8c57c10 */ /* 0x000fca00097fe4ff */
[----:B------:R0:W5:Y:S02]  /*58b0*/  LDG.E.U8 R232, desc[UR22][R196.64] ;  /* 0x00000016c4e87981 */ /* 0x000164000c1e1100 */
[----:B0-----:R-:W-:Y:S02]  /*58c0*/  IADD3 R196, P2, R244, UR4, RZ ;  /* 0x00000004f4c47c10 */ /* 0x001fe4000ff5e0ff */
[----:B------:R-:W5:Y:S02]  /*58d0*/  LDL R244, [R1+0xe4] ;  /* 0x0000e40001f47983 */ /* 0x000f640000100800 */
[----:B------:R-:W-:-:S05]  /*58e0*/  IADD3.X R197, R234, UR6, RZ, P2, !PT ;  /* 0x00000006eac57c10 */ /* 0x000fca00097fe4ff */
[----:B------:R3:W5:Y:S02]  /*58f0*/  LDG.E.U8 R234, desc[UR22][R196.64] ;  /* 0x00000016c4ea7981 */ /* 0x000764000c1e1100 */
[----:B---3--:R-:W-:Y:S02]  /*5900*/  IADD3 R196, P2, R241, UR4, RZ ;  /* 0x00000004f1c47c10 */ /* 0x008fe4000ff5e0ff */
[----:B------:R-:W3:Y:S01]  /*5910*/  LDL R241, [R1+0xe0] ;  /* 0x0000e00001f17983 */ /* 0x000ee20000100800 */
[----:B------:R-:W-:-:S06]  /*5920*/  WARPGROUP.ARRIVE ;  /* 0x00000000000079c5 */ /* 0x000fcc0000000000 */
[----:B------:R-:W-:Y:S01]  /*5930*/  QGMMA.64x32x32.F32.E4M3.E4M3 R152, gdesc[UR16], RZ, !UPT ;  /* 0x00600000109879f3 */ /* 0x000fe2000c7008ff */
[----:B--2---:R-:W-:-:S05]  /*5940*/  IADD3.X R197, R236, UR6, RZ, P2, !PT ;  /* 0x00000006ecc57c10 */ /* 0x004fca00097fe4ff */
[----:B------:R0:W2:Y:S02]  /*5950*/  LDG.E.U8 R236, desc[UR22][R196.64] ;  /* 0x00000016c4ec7981 */ /* 0x0000a4000c1e1100 */
[----:B0-----:R-:W-:Y:S02]  /*5960*/  IADD3 R196, P2, R242, UR4, RZ ;  /* 0x00000004f2c47c10 */ /* 0x001fe4000ff5e0ff */
[----:B------:R-:W2:Y:S02]  /*5970*/  LDL R242, [R1+0xe8] ;  /* 0x0000e80001f27983 */ /* 0x000ea40000100800 */
[----:B----4-:R-:W-:-:S05]  /*5980*/  IADD3.X R197, R238, UR6, RZ, P2, !PT ;  /* 0x00000006eec57c10 */ /* 0x010fca00097fe4ff */
[----:B------:R0:W4:Y:S02]  /*5990*/  LDG.E.U8 R238, desc[UR22][R196.64] ;  /* 0x00000016c4ee7981 */ /* 0x000124000c1e1100 */
[----:B0-----:R-:W-:Y:S02]  /*59a0*/  IADD3 R196, P2, R243, UR4, RZ ;  /* 0x00000004f3c47c10 */ /* 0x001fe4000ff5e0ff */
[----:B------:R-:W4:Y:S02]  /*59b0*/  LDL R243, [R1+0xf0] ;  /* 0x0000f00001f37983 */ /* 0x000f240000100800 */
[----:B-----5:R-:W-:-:S05]  /*59c0*/  IADD3.X R197, R240, UR6, RZ, P2, !PT ;  /* 0x00000006f0c57c10 */ /* 0x020fca00097fe4ff */
[----:B------:R0:W5:Y:S01]  /*59d0*/  LDG.E.U8 R240, desc[UR22][R196.64] ;  /* 0x00000016c4f07981 */ /* 0x000162000c1e1100 */
[----:B------:R-:W-:Y:S01]  /*59e0*/  QGMMA.64x32x32.F32.E4M3.E4M3 R152, gdesc[UR8], R152 ;  /* 0x00600000089879f3 */ /* 0x000fe20008700898 */
[----:B0-----:R-:W-:Y:S02]  /*59f0*/  IADD3 R196, P2, R244, UR4, RZ ;  /* 0x00000004f4c47c10 */ /* 0x001fe4000ff5e0ff */
[----:B------:R-:W5:Y:S01]  /*5a00*/  LDL R244, [R1+0xf8] ;  /* 0x0000f80001f47983 */ /* 0x000f620000100800 */
[----:B------:R-:W-:-:S09]  /*5a10*/  UIADD3.64 UR24, UR8, 0x2, URZ ;  /* 0x0000000208187897 */ /* 0x000fd2000fffe03f */
[----:B------:R-:W-:Y:S01]  /*5a20*/  QGMMA.64x32x32.F32.E4M3.E4M3 R152, gdesc[UR24], R152 ;  /* 0x00600000189879f3 */ /* 0x000fe20008700898 */
[----:B------:R-:W-:Y:S02]  /*5a30*/  UIADD3.64 UR28, UR8, 0x4, URZ ;  /* 0x00000004081c7897 */ /* 0x000fe4000fffe03f */
[----:B------:R-:W-:-:S07]  /*5a40*/  UIADD3.64 UR32, UR8, 0x3fe, URZ ;  /* 0x000003fe08207897 */ /* 0x000fce000fffe03f */
[----:B------:R-:W-:Y:S01]  /*5a50*/  QGMMA.64x32x32.F32.E4M3.E4M3 R152, gdesc[UR28], R152 ;  /* 0x006000001c9879f3 */ /* 0x000fe20008700898 */
[----:B------:R-:W-:-:S03]  /*5a60*/  UIADD3.64 UR36, UR8, 0x400, URZ ;  /* 0x0000040008247897 */ /* 0x000fc6000fffe03f */
[----:B------:R-:W-:Y:S01]  /*5a70*/  QGMMA.64x32x32.F32.E4M3.E4M3 R152, gdesc[UR32], R152 ;  /* 0x00600000209879f3 */ /* 0x000fe20008700898 */
[----:B---3--:R-:W-:-:S05]  /*5a80*/  IADD3.X R197, R241, UR6, RZ, P2, !PT ;  /* 0x00000006f1c57c10 */ /* 0x008fca00097fe4ff */
[----:B------:R0:W3:Y:S01]  /*5a90*/  LDG.E.U8 R241, desc[UR22][R196.64] ;  /* 0x00000016c4f17981 */ /* 0x0000e2000c1e1100 */
[----:B------:R-:W-:Y:S01]  /*5aa0*/  QGMMA.64x32x32.F32.E4M3.E4M3 R152, gdesc[UR36], R152 ;  /* 0x00600000249879f3 */ /* 0x000fe20008700898 */
[----:B0-----:R-:W-:Y:S02]  /*5ab0*/  IADD3 R196, P2, R246, UR4, RZ ;  /* 0x00000004f6c47c10 */ /* 0x001fe4000ff5e0ff */
[----:B------:R-:W3:Y:S02]  /*5ac0*/  LDL R246, [R1+0x108] ;  /* 0x0001080001f67983 */ /* 0x000ee40000100800 */
[----:B--2---:R-:W-:-:S05]  /*5ad0*/  IADD3.X R197, R242, UR6, RZ, P2, !PT ;  /* 0x00000006f2c57c10 */ /* 0x004fca00097fe4ff */
[----:B------:R0:W2:Y:S02]  /*5ae0*/  LDG.E.U8 R242, desc[UR22][R196.64] ;  /* 0x00000016c4f27981 */ /* 0x0000a4000c1e1100 */
[----:B0-----:R-:W-:-:S04]  /*5af0*/  IADD3 R196, P2, R252, UR4, RZ ;  /* 0x00000004fcc47c10 */ /* 0x001fc8000ff5e0ff */
[----:B----4-:R-:W-:-:S05]  /*5b00*/  IADD3.X R197, R243, UR6, RZ, P2, !PT ;  /* 0x00000006f3c57c10 */ /* 0x010fca00097fe4ff */
[----:B------:R0:W4:Y:S02]  /*5b10*/  LDG.E.U8 R243, desc[UR22][R196.64] ;  /* 0x00000016c4f37981 */ /* 0x000124000c1e1100 */
[----:B0-----:R-:W-:-:S04]  /*5b20*/  IADD3 R196, P2, R251, UR4, RZ ;  /* 0x00000004fbc47c10 */ /* 0x001fc8000ff5e0ff */
[----:B-----5:R-:W-:-:S05]  /*5b30*/  IADD3.X R197, R244, UR6, RZ, P2, !PT ;  /* 0x00000006f4c57c10 */ /* 0x020fca00097fe4ff */
[----:B------:R0:W5:Y:S01]  /*5b40*/  LDG.E.U8 R244, desc[UR22][R196.64] ;  /* 0x00000016c4f47981 */ /* 0x000162000c1e1100 */
[----:B------:R-:W-:Y:S01]  /*5b50*/  UIADD3.64 UR40, UR8, 0x402, URZ ;  /* 0x0000040208287897 */ /* 0x000fe2000fffe03f */
[----:B0-----:R-:W-:-:S08]  /*5b60*/  IADD3 R196, P2, R250, UR4, RZ ;  /* 0x00000004fac47c10 */ /* 0x001fd0000ff5e0ff */
[----:B------:R-:W-:Y:S01]  /*5b70*/  QGMMA.64x32x32.F32.E4M3.E4M3 R152, gdesc[UR40], R152 ;  /* 0x00600000289879f3 */ /* 0x000fe20008700898 */
[----:B------:R-:W-:-:S05]  /*5b80*/  IADD3.X R197, R245, UR6, RZ, P2, !PT ;  /* 0x00000006f5c57c10 */ /* 0x000fca00097fe4ff */
[----:B------:R0:W5:Y:S02]  /*5b90*/  LDG.E.U8 R245, desc[UR22][R196.64] ;  /* 0x00000016c4f57981 */ /* 0x000164000c1e1100 */
[----:B0-----:R-:W-:Y:S01]  /*5ba0*/  IADD3 R196, P2, R249, UR4, RZ ;  /* 0x00000004f9c47c10 */ /* 0x001fe2000ff5e0ff */
[----:B------:R-:W-:-:S09]  /*5bb0*/  UIADD3.64 UR12, UR8, 0x404, URZ ;  /* 0x00000404080c7897 */ /* 0x000fd2000fffe03f */
[----:B------:R-:W-:Y:S01]  /*5bc0*/  QGMMA.64x32x32.F32.E4M3.E4M3 R152, gdesc[UR12], R152, gsb0 ;  /* 0x006000000c9879f3 */ /* 0x000fe20008000898 */
[----:B---3--:R-:W-:-:S05]  /*5bd0*/  IADD3.X R197, R246, UR6, RZ, P2, !PT ;  /* 0x00000006f6c57c10 */ /* 0x008fca00097fe4ff */
[----:B------:R0:W3:Y:S02]  /*5be0*/  LDG.E.U8 R246, desc[UR22][R196.64] ;  /* 0x00000016c4f67981 */ /* 0x0000e4000c1e1100 */
[----:B0-----:R-:W-:-:S04]  /*5bf0*/  IADD3 R196, P2, R248, UR4, RZ ;  /* 0x00000004f8c47c10 */ /* 0x001fc8000ff5e0ff */
[----:B------:R-:W-:-:S05]  /*5c00*/  IADD3.X R197, R247, UR6, RZ, P2, !PT ;  /* 0x00000006f7c57c10 */ /* 0x000fca00097fe4ff */
[----:B------:R0:W3:Y:S01]  /*5c10*/  LDG.E.U8 R247, desc[UR22][R196.64] ;  /* 0x00000016c4f77981 */ /* 0x0000e2000c1e1100 */
[----:B------:R-:W-:Y:S02]  /*5c20*/  WARPGROUP.DEPBAR.LE gsb0, 0x0 ;  /* 0x00008000000079c5 */ /* 0x000fe40000010000 */
[----:B------:R-:W-:Y:S01]  /*5c30*/  BAR.SYNC.DEFER_BLOCKING 0x0 ;  /* 0x0000000000007b1d */ /* 0x000fe20000010000 */
[----:B0-----:R-:W-:Y:S01]  /*5c40*/  FMUL R196, R154, UR44 ;  /* 0x0000002c9ac47c20 */ /* 0x001fe20008400000 */
[----:B------:R-:W-:-:S05]  /*5c50*/  FMUL R197, R155, UR44 ;  /* 0x0000002c9bc57c20 */ /* 0x000fca0008400000 */
[----:B------:R-:W-:Y:S01]  /*5c60*/  FMNMX R196, R196, R197, !PT ;  /* 0x000000c5c4c47209 */ /* 0x000fe20007800000 */
        /* <DEDUP_REMOVED lines=10> */
[----:B------:R-:W-:Y:S01]  /*5d10*/  FMUL R196, R167, UR44 ;  /* 0x0000002ca7c47c20 */ /* 0x000fe20008400000 */
[----:B------:R-:W-:-:S04]  /*5d20*/  FMUL R248, R152, UR44 ;  /* 0x0000002c98f87c20 */ /* 0x000fc80008400000 */
[----:B------:R-:W-:Y:S01]  /*5d30*/  FMNMX R197, R196, R197, !PT ;  /* 0x000000c5c4c57209 */ /* 0x000fe20007800000 */
[----:B------:R-:W-:Y:S01]  /*5d40*/  FMUL R196, R153, UR44 ;  /* 0x0000002c99c47c20 */ /* 0x000fe20008400000 */
[----:B------:R-:W-:-:S04]  /*5d50*/  FMUL R249, R156, UR44 ;  /* 0x0000002c9cf97c20 */ /* 0x000fc80008400000 */
[----:B------:R-:W-:Y:S02]  /*5d60*/  FMNMX R248, R248, R196, !PT ;  /* 0x000000c4f8f87209 */ /* 0x000fe40007800000 */
[----:B------:R-:W0:Y:S02]  /*5d70*/  SHFL.BFLY PT, R196, R197, 0x2, 0x1f ;  /* 0x0c401f00c5c47f89 */ /* 0x000e2400000e0000 */
[----:B------:R-:W-:Y:S01]  /*5d80*/  FMNMX R248, R249, R248, !PT ;  /* 0x000000f8f9f87209 */ /* 0x000fe20007800000 */
[----:B------:R-:W-:-:S05]  /*5d90*/  FMUL R249, R157, UR44 ;  /* 0x0000002c9df97c20 */ /* 0x000fca0008400000 */
[----:B------:R-:W-:Y:S01]  /*5da0*/  FMNMX R248, R249, R248, !PT ;  /* 0x000000f8f9f87209 */ /* 0x000fe20007800000 */
[----:B------:R-:W-:-:S05]  /*5db0*/  FMUL R249, R160, UR44 ;  /* 0x0000002ca0f97c20 */ /* 0x000fca0008400000 */
[----:B------:R-:W-:Y:S01]  /*5dc0*/  FMNMX R248, R249, R248, !PT ;  /* 0x000000f8f9f87209 */ /* 0x000fe20007800000 */
[----:B------:R-:W-:-:S05]  /*5dd0*/  FMUL R249, R161, UR44 ;  /* 0x0000002ca1f97c20 */ /* 0x000fca0008400000 */
[----:B------:R-:W-:Y:S02]  /*5de0*/  FMNMX R248, R249, R248, !PT ;  /* 0x000000f8f9f87209 */ /* 0x000fe40007800000 */
[----:B0-----:R-:W-:Y:S01]  /*5df0*/  FMNMX R196, R197, R196, !PT ;  /* 0x000000c4c5c47209 */ /* 0x001fe20007800000 */
[----:B------:R-:W-:-:S04]  /*5e00*/  FMUL R197, R164, UR44 ;  /* 0x0000002ca4c57c20 */ /* 0x000fc80008400000 */
[----:B------:R-:W0:Y:S01]  /*5e10*/  SHFL.BFLY PT, R249, R196, 0x1, 0x1f ;  /* 0x0c201f00c4f97f89 */ /* 0x000e2200000e0000 */
[----:B------:R-:W-:Y:S01]  /*5e20*/  FMNMX R197, R197, R248, !PT ;  /* 0x000000f8c5c57209 */ /* 0x000fe20007800000 */
[----:B------:R-:W-:-:S05]  /*5e30*/  FMUL R248, R165, UR44 ;  /* 0x0000002ca5f87c20 */ /* 0x000fca0008400000 */
[----:B------:R-:W-:-:S05]  /*5e40*/  FMNMX R197, R248, R197, !PT ;  /* 0x000000c5f8c57209 */ /* 0x000fca0007800000 */
[----:B------:R-:W1:Y:S01]  /*5e50*/  SHFL.BFLY PT, R248, R197, 0x2, 0x1f ;  /* 0x0c401f00c5f87f89 */ /* 0x000e6200000e0000 */
[----:B0-----:R-:W-:-:S04]  /*5e60*/  FMNMX R196, R196, R249, !PT ;  /* 0x000000f9c4c47209 */ /* 0x001fc80007800000 */
[----:B------:R-:W-:-:S05]  /*5e70*/  FMNMX R196, R196, R3, !PT ;  /* 0x00000003c4c47209 */ /* 0x000fca0007800000 */
[--C-:B------:R-:W-:Y:S01]  /*5e80*/  FFMA R249, R154, UR44, -R196.reuse ;  /* 0x0000002c9af97c23 */ /* 0x100fe200080008c4 */
[----:B-1----:R-:W-:Y:S01]  /*5e90*/  FMNMX R154, R197, R248, !PT ;  /* 0x000000f8c59a7209 */ /* 0x002fe20007800000 */
[----:B------:R-:W-:-:S04]  /*5ea0*/  FFMA R248, R155, UR44, -R196 ;  /* 0x0000002c9bf87c23 */ /* 0x000fc800080008c4 */
[----:B------:R-:W0:Y:S01]  /*5eb0*/  SHFL.BFLY PT, R155, R154, 0x1, 0x1f ;  /* 0x0c201f009a9b7f89 */ /* 0x000e2200000e0000 */
[----:B------:R-:W-:Y:S01]  /*5ec0*/  FMUL R248, R248, 1.4426950216293334961 ;  /* 0x3fb8aa3bf8f87820 */ /* 0x000fe20000400000 */
[----:B------:R-:W-:Y:S01]  /*5ed0*/  FMUL R197, R249, 1.4426950216293334961 ;  /* 0x3fb8aa3bf9c57820 */ /* 0x000fe20000400000 */
[--C-:B------:R-:W-:Y:S01]  /*5ee0*/  FFMA R249, R158, UR44, -R196.reuse ;  /* 0x0000002c9ef97c23 */ /* 0x100fe200080008c4 */
[----:B0-----:R-:W-:Y:S01]  /*5ef0*/  FMNMX R155, R154, R155, !PT ;  /* 0x0000009b9a9b7209 */ /* 0x001fe20007800000 */
[----:B------:R-:W-:-:S03]  /*5f00*/  FFMA R154, R166, UR44, -R196 ;  /* 0x0000002ca69a7c23 */ /* 0x000fc600080008c4 */
[----:B------:R-:W-:-:S05]  /*5f10*/  FMNMX R166, R155, R191, !PT ;  /* 0x000000bf9ba67209 */ /* 0x000fca0007800000 */
[--C-:B------:R-:W-:Y:S01]  /*5f20*/  FFMA R152, R152, UR44, -R166.reuse ;  /* 0x0000002c98987c23 */ /* 0x100fe200080008a6 */
[----:B------:R-:W-:-:S03]  /*5f30*/  FFMA R153, R153, UR44, -R166 ;  /* 0x0000002c99997c23 */ /* 0x000fc600080008a6 */
[----:B------:R-:W-:Y:S01]  /*5f40*/  FMUL R152, R152, 1.4426950216293334961 ;  /* 0x3fb8aa3b98987820 */ /* 0x000fe20000400000 */
[----:B------:R-:W-:-:S03]  /*5f50*/  FMUL R153, R153, 1.4426950216293334961 ;  /* 0x3fb8aa3b99997820 */ /* 0x000fc60000400000 */
[----:B------:R0:W-:Y:S01]  /*5f60*/  MUFU.EX2 R250, R152 ;  /* 0x0000009800fa7308 */ /* 0x0001e20000000800 */
[----:B------:R-:W-:Y:S01]  /*5f70*/  FMUL R249, R249, 1.4426950216293334961 ;  /* 0x3fb8aa3bf9f97820 */ /* 0x000fe20000400000 */
[----:B0-----:R-:W-:-:S06]  /*5f80*/  FFMA R152, R156, UR44, -R166 ;  /* 0x0000002c9c987c23 */ /* 0x001fcc00080008a6 */
        /* <DEDUP_REMOVED lines=10> */
[----:B------:R-:W-:-:S07]  /*6030*/  FMUL R152, R152, 1.4426950216293334961 ;  /* 0x3fb8aa3b98987820 */ /* 0x000fce0000400000 */
[----:B------:R1:W-:Y:S01]  /*6040*/  MUFU.EX2 R160, R153 ;  /* 0x0000009900a07308 */ /* 0x0003e20000000800 */
[--C-:B0-----:R-:W-:Y:S01]  /*6050*/  FFMA R249, R162, UR44, -R196.reuse ;  /* 0x0000002ca2f97c23 */ /* 0x101fe200080008c4 */
[----:B------:R-:W-:Y:S01]  /*6060*/  FFMA R155, R167, UR44, -R196 ;  /* 0x0000002ca79b7c23 */ /* 0x000fe200080008c4 */
[----:B-1----:R-:W-:-:S05]  /*6070*/  FFMA R153, R161, UR44, -R166 ;  /* 0x0000002ca1997c23 */ /* 0x002fca00080008a6 */
[----:B------:R0:W-:Y:S01]  /*6080*/  MUFU.EX2 R162, R248 ;  /* 0x000000f800a27308 */ /* 0x0001e20000000800 */
[----:B------:R-:W-:Y:S01]  /*6090*/  FMUL R153, R153, 1.4426950216293334961 ;  /* 0x3fb8aa3b99997820 */ /* 0x000fe20000400000 */
[----:B------:R-:W-:Y:S01]  /*60a0*/  FMUL R249, R249, 1.4426950216293334961 ;  /* 0x3fb8aa3bf9f97820 */ /* 0x000fe20000400000 */
[----:B0-----:R-:W-:-:S05]  /*60b0*/  FFMA R248, R163, UR44, -R196 ;  /* 0x0000002ca3f87c23 */ /* 0x001fca00080008c4 */
[----:B------:R0:W-:Y:S01]  /*60c0*/  MUFU.EX2 R161, R152 ;  /* 0x0000009800a17308 */ /* 0x0001e20000000800 */
[----:B------:R-:W-:Y:S01]  /*60d0*/  FMUL R154, R154, 1.4426950216293334961 ;  /* 0x3fb8aa3b9a9a7820 */ /* 0x000fe20000400000 */
[----:B------:R-:W-:Y:S01]  /*60e0*/  FMUL R248, R248, 1.4426950216293334961 ;  /* 0x3fb8aa3bf8f87820 */ /* 0x000fe20000400000 */
[----:B------:R-:W-:Y:S01]  /*60f0*/  FMUL R155, R155, 1.4426950216293334961 ;  /* 0x3fb8aa3b9b9b7820 */ /* 0x000fe20000400000 */
[----:B0-----:R-:W-:-:S04]  /*6100*/  FFMA R152, R164, UR44, -R166 ;  /* 0x0000002ca4987c23 */ /* 0x001fc800080008a6 */
[----:B------:R0:W-:Y:S01]  /*6110*/  MUFU.EX2 R164, R153 ;  /* 0x0000009900a47308 */ /* 0x0001e20000000800 */
[----:B------:R-:W-:-:S07]  /*6120*/  FMUL R152, R152, 1.4426950216293334961 ;  /* 0x3fb8aa3b98987820 */ /* 0x000fce0000400000 */
[----:B------:R-:W1:Y:S01]  /*6130*/  MUFU.EX2 R197, R197 ;  /* 0x000000c500c57308 */ /* 0x000e620000000800 */
[----:B0-----:R-:W-:-:S04]  /*6140*/  FFMA R153, R165, UR44, -R166 ;  /* 0x0000002ca5997c23 */ /* 0x001fc800080008a6 */
[----:B------:R-:W-:-:S03]  /*6150*/  FMUL R153, R153, 1.4426950216293334961 ;  /* 0x3fb8aa3b99997820 */ /* 0x000fc60000400000 */
[----:B------:R-:W-:Y:S08]  /*6160*/  MUFU.EX2 R163, R249 ;  /* 0x000000f900a37308 */ /* 0x000ff00000000800 */
[----:B------:R-:W0:Y:S08]  /*6170*/  MUFU.EX2 R248, R248 ;  /* 0x000000f800f87308 */ /* 0x000e300000000800 */
[----:B------:R-:W-:Y:S08]  /*6180*/  MUFU.EX2 R167, R154 ;  /* 0x0000009a00a77308 */ /* 0x000ff00000000800 */
[----:B------:R1:W0:Y:S01]  /*6190*/  MUFU.EX2 R249, R155 ;  /* 0x0000009b00f97308 */ /* 0x0002220000000800 */
[----:B------:R0:W-:Y:S07]  /*61a0*/  STS.U8 [R184+UR21+0x8000], R193 ;  /* 0x008000c1b8007988 */ /* 0x0001ee0008000015 */
[----:B------:R0:W-:Y:S01]  /*61b0*/  MUFU.EX2 R165, R152 ;  /* 0x0000009800a57308 */ /* 0x0001e20000000800 */
[----:B------:R-:W-:Y:S07]  /*61c0*/  STS.U8 [R184+UR21+0x8100], R192 ;  /* 0x008100c0b8007988 */ /* 0x000fee0008000015 */
[----:B------:R-:W0:Y:S01]  /*61d0*/  MUFU.EX2 R251, R153 ;  /* 0x0000009900fb7308 */ /* 0x000e220000000800 */
        /* <DEDUP_REMOVED lines=24> */
[----:B--2---:R-:W-:Y:S04]  /*6360*/  STS.U8 [R184+UR21+0x9a00], R242 ;  /* 0x009a00f2b8007988 */ /* 0x004fe80008000015 */
[----:B----4-:R-:W-:Y:S04]  /*6370*/  STS.U8 [R184+UR21+0x9b00], R243 ;  /* 0x009b00f3b8007988 */ /* 0x010fe80008000015 */
[----:B-----5:R-:W-:Y:S04]  /*6380*/  STS.U8 [R184+UR21+0x9c00], R244 ;  /* 0x009c00f4b8007988 */ /* 0x020fe80008000015 */
[----:B------:R-:W-:Y:S04]  /*6390*/  STS.U8 [R184+UR21+0x9d00], R245 ;  /* 0x009d00f5b8007988 */ /* 0x000fe80008000015 */
[----:B---3--:R-:W-:Y:S04]  /*63a0*/  STS.U8 [R184+UR21+0x9e00], R246 ;  /* 0x009e00f6b8007988 */ /* 0x008fe80008000015 */
[----:B------:R-:W-:Y:S01]  /*63b0*/  STS.U8 [R184+UR21+0x9f00], R247 ;  /* 0x009f00f7b8007988 */ /* 0x000fe20008000015 */
[----:B-1----:R-:W-:Y:S01]  /*63c0*/  F2FP.SATFINITE.E4M3.F32.PACK_AB_MERGE_C R155, R158, R197, RZ ;  /* 0x000000c59e9b723e */ /* 0x002fe200048070ff */
[----:B------:R1:W-:Y:S06]  /*63d0*/  MEMBAR.ALL.CTA ;  /* 0x0000000000007992 */ /* 0x0003ec0000008000 */
[----:B-1----:R-:W1:Y:S01]  /*63e0*/  FENCE.VIEW.ASYNC.S ;  /* 0x00000000000073c6 */ /* 0x002e620000000000 */
[----:B------:R-:W-:-:S02]  /*63f0*/  F2FP.SATFINITE.E4M3.F32.PACK_AB_MERGE_C R252, R162, R159, RZ ;  /* 0x0000009fa2fc723e */ /* 0x000fc400048070ff */
[----:B0-----:R-:W-:Y:S02]  /*6400*/  F2FP.SATFINITE.E4M3.F32.PACK_AB_MERGE_C R152, R248, R163, RZ ;  /* 0x000000a3f898723e */ /* 0x001fe400048070ff */
[----:B------:R-:W-:Y:S02]  /*6410*/  F2FP.SATFINITE.E4M3.F32.PACK_AB_MERGE_C R154, R249, R167, RZ ;  /* 0x000000a7f99a723e */ /* 0x000fe400048070ff */
[----:B------:R-:W-:Y:S02]  /*6420*/  F2FP.SATFINITE.E4M3.F32.PACK_AB_MERGE_C R155, R156, R250, R155 ;  /* 0x000000fa9c9b723e */ /* 0x000fe4000480709b */
[----:B------:R-:W-:Y:S02]  /*6430*/  F2FP.SATFINITE.E4M3.F32.PACK_AB_MERGE_C R252, R160, R157, R252 ;  /* 0x0000009da0fc723e */ /* 0x000fe400048070fc */
[----:B------:R-:W-:Y:S02]  /*6440*/  F2FP.SATFINITE.E4M3.F32.PACK_AB_MERGE_C R152, R164, R161, R152 ;  /* 0x000000a1a498723e */ /* 0x000fe40004807098 */
[----:B------:R-:W-:-:S02]  /*6450*/  F2FP.SATFINITE.E4M3.F32.PACK_AB_MERGE_C R154, R251, R165, R154 ;  /* 0x000000a5fb9a723e */ /* 0x000fc4000480709a */
[----:B------:R-:W-:Y:S02]  /*6460*/  SEL R153, R155, R252, !P1 ;  /* 0x000000fc9b997207 */ /* 0x000fe40004800000 */
[----:B------:R-:W-:Y:S02]  /*6470*/  SEL R155, R252, R155, !P1 ;  /* 0x0000009bfc9b7207 */ /* 0x000fe40004800000 */
[----:B------:R-:W-:Y:S01]  /*6480*/  LOP3.LUT R193, R2, 0x1, RZ, 0x3c, !PT ;  /* 0x0000000102c17812 */ /* 0x000fe200078e3cff */
[----:B------:R-:W-:Y:S01]  /*6490*/  FADD R3, -R196, R3 ;  /* 0x00000003c4037221 */ /* 0x000fe20000000100 */
[----:B------:R-:W-:Y:S01]  /*64a0*/  SEL R252, R152, R154, !P1 ;  /* 0x0000009a98fc7207 */ /* 0x000fe20004800000 */
[----:B------:R-:W-:Y:S01]  /*64b0*/  FADD R191, -R166, R191 ;  /* 0x000000bfa6bf7221 */ /* 0x000fe20000000100 */
[----:B------:R-:W-:Y:S01]  /*64c0*/  SEL R152, R154, R152, !P1 ;  /* 0x000000989a987207 */ /* 0x000fe20004800000 */
[----:B-1----:R-:W-:Y:S01]  /*64d0*/  SHFL.IDX PT, R153, R153, R2, 0x1f ;  /* 0x00001f0299997589 */ /* 0x002fe200000e0000 */
[----:B------:R-:W-:Y:S01]  /*64e0*/  FMUL R3, R3, 1.4426950216293334961 ;  /* 0x3fb8aa3b03037820 */ /* 0x000fe20000400000 */
[----:B------:R-:W-:-:S02]  /*64f0*/  FMUL R191, R191, 1.4426950216293334961 ;  /* 0x3fb8aa3bbfbf7820 */ /* 0x000fc40000400000 */
[----:B------:R-:W0:Y:S04]  /*6500*/  SHFL.IDX PT, R155, R155, R193, 0x1f ;  /* 0x00001fc19b9b7589 */ /* 0x000e2800000e0000 */
[----:B------:R-:W-:Y:S04]  /*6510*/  SHFL.IDX PT, R252, R252, R2, 0x1f ;  /* 0x00001f02fcfc7589 */ /* 0x000fe800000e0000 */
[----:B------:R1:W2:Y:S01]  /*6520*/  SHFL.IDX PT, R192, R152, R193, 0x1f ;  /* 0x00001fc198c07589 */ /* 0x0002a200000e0000 */
[----:B------:R-:W3:Y:S08]  /*6530*/  MUFU.EX2 R3, R3 ;  /* 0x0000000300037308 */ /* 0x000ef00000000800 */
[----:B------:R-:W4:Y:S01]  /*6540*/  MUFU.EX2 R191, R191 ;  /* 0x000000bf00bf7308 */ /* 0x000f220000000800 */
[----:B------:R-:W-:Y:S01]  /*6550*/  UMOV UR19, 0xc0000010 ;  /* 0xc000001000137882 */ /* 0x000fe20000000000 */
[----:B------:R-:W-:Y:S01]  /*6560*/  FADD R156, R250, R156 ;  /* 0x0000009cfa9c7221 */ /* 0x000fe20000000000 */
[----:B------:R-:W-:Y:S01]  /*6570*/  FADD R158, R197, R158 ;  /* 0x0000009ec59e7221 */ /* 0x000fe20000000000 */
[----:B-1----:R-:W1:Y:S01]  /*6580*/  LDC R193, c[0x0][0x280] ;  /* 0x0000a000ffc17b82 */ /* 0x002e620000000800 */
[--C-:B0-----:R-:W-:Y:S01]  /*6590*/  PRMT R152, R153, R186, R155.reuse ;  /* 0x000000ba99987216 */ /* 0x101fe2000000009b */
[-C--:B---3--:R-:W-:Y:S01]  /*65a0*/  FMUL R26, R26, R3.reuse ;  /* 0x000000031a1a7220 */ /* 0x088fe20000400000 */
[-C--:B------:R-:W-:Y:S01]  /*65b0*/  FMUL R27, R27, R3.reuse ;  /* 0x000000031b1b7220 */ /* 0x080fe20000400000 */
        /* <DEDUP_REMOVED lines=61> */
[----:B------:R-:W-:Y:S01]  /*6990*/  FMUL R151, R151, R3 ;  /* 0x0000000397977220 */ /* 0x000fe20000400000 */
[-C--:B----4-:R-:W-:Y:S01]  /*69a0*/  FMUL R24, R24, R191.reuse ;  /* 0x000000bf18187220 */ /* 0x090fe20000400000 */
        /* <DEDUP_REMOVED lines=63> */
[----:B------:R-:W-:-:S02]  /*6da0*/  PRMT R153, R153, R185, R155 ;  /* 0x000000b999997216 */ /* 0x000fc4000000009b */
[C-C-:B--2---:R-:W-:Y:S02]  /*6db0*/  PRMT R154, R252.reuse, R186, R192.reuse ;  /* 0x000000bafc9a7216 */ /* 0x144fe400000000c0 */
[----:B------:R-:W-:Y:S01]  /*6dc0*/  PRMT R155, R252, R185, R192 ;  /* 0x000000b9fc9b7216 */ /* 0x000fe200000000c0 */
[----:B------:R-:W-:Y:S06]  /*6dd0*/  BAR.SYNC.DEFER_BLOCKING 0x0 ;  /* 0x0000000000007b1d */ /* 0x000fec0000010000 */
[----:B------:R-:W-:-:S06]  /*6de0*/  WARPGROUP.ARRIVE ;  /* 0x00000000000079c5 */ /* 0x000fcc0000000000 */
[----:B------:R-:W-:Y:S01]  /*6df0*/  QGMMA.64x256x32.F32.E4M3.E4M3 R24, R152, gdesc[UR16], R24, gsb0 ;  /* 0x03e0001098187df3 */ /* 0x000fe20008000818 */
[----:B------:R-:W-:Y:S01]  /*6e00*/  FADD R156, R157, R156 ;  /* 0x0000009c9d9c7221 */ /* 0x000fe20000000000 */
[----:B------:R-:W-:-:S03]  /*6e10*/  FADD R158, R159, R158 ;  /* 0x0000009e9f9e7221 */ /* 0x000fc60000000000 */
        /* <DEDUP_REMOVED lines=9> */
[----:B------:R-:W-:-:S04]  /*6eb0*/  FADD R158, R249, R158 ;  /* 0x0000009ef99e7221 */ /* 0x000fc80000000000 */
[----:B------:R-:W0:Y:S04]  /*6ec0*/  SHFL.BFLY PT, R159, R156, 0x2, 0x1f ;  /* 0x0c401f009c9f7f89 */ /* 0x000e2800000e0000 */
[----:B------:R-:W2:Y:S01]  /*6ed0*/  SHFL.BFLY PT, R157, R158, 0x2, 0x1f ;  /* 0x0c401f009e9d7f89 */ /* 0x000ea200000e0000 */
[----:B------:R-:W-:Y:S01]  /*6ee0*/  UIADD3 UR5, UR5, 0x20, URZ ;  /* 0x0000002005057890 */ /* 0x000fe2000fffe03f */
[----:B0-----:R-:W-:Y:S01]  /*6ef0*/  FADD R159, R156, R159 ;  /* 0x0000009f9c9f7221 */ /* 0x001fe20000000000 */
[----:B--2---:R-:W-:-:S04]  /*6f00*/  FADD R157, R158, R157 ;  /* 0x0000009d9e9d7221 */ /* 0x004fc80000000000 */
[----:B------:R-:W0:Y:S04]  /*6f10*/  SHFL.BFLY PT, R156, R159, 0x1, 0x1f ;  /* 0x0c201f009f9c7f89 */ /* 0x000e2800000e0000 */
[----:B------:R-:W2:Y:S01]  /*6f20*/  SHFL.BFLY PT, R158, R157, 0x1, 0x1f ;  /* 0x0c201f009d9e7f89 */ /* 0x000ea200000e0000 */
[----:B-1----:R-:W-:Y:S01]  /*6f30*/  ISETP.LE.AND P2, PT, R193, UR5, PT ;  /* 0x00000005c1007c0c */ /* 0x002fe2000bf43270 */
[----:B------:R-:W-:Y:S01]  /*6f40*/  ULEA UR4, UR7, UR4, 0x5 ;  /* 0x0000000407047291 */ /* 0x000fe2000f8e283f */
[----:B------:R-:W-:Y:S02]  /*6f50*/  IMAD R4, R195, 0x20, R4 ;  /* 0x00000020c3047824 */ /* 0x000fe400078e0204 */
[----:B0-----:R-:W-:Y:S01]  /*6f60*/  FADD R156, R159, R156 ;  /* 0x0000009c9f9c7221 */ /* 0x001fe20000000000 */
[----:B--2---:R-:W-:-:S03]  /*6f70*/  FADD R158, R157, R158 ;  /* 0x0000009e9d9e7221 */ /* 0x004fc60000000000 */
[----:B------:R-:W-:Y:S01]  /*6f80*/  FFMA R189, R191, R189, R156 ;  /* 0x000000bdbfbd7223 */ /* 0x000fe2000000009c */
[----:B------:R-:W-:Y:S02]  /*6f90*/  IMAD.MOV.U32 R157, RZ, RZ, R166 ;  /* 0x000000ffff9d7224 */ /* 0x000fe400078e00a6 */
[----:B------:R-:W-:Y:S01]  /*6fa0*/  FFMA R190, R3, R190, R158 ;  /* 0x000000be03be7223 */ /* 0x000fe2000000009e */
[----:B------:R-:W-:Y:S02]  /*6fb0*/  IMAD.MOV.U32 R156, RZ, RZ, R196 ;  /* 0x000000ffff9c7224 */ /* 0x000fe400078e00c4 */
[----:B------:R-:W-:Y:S02]  /*6fc0*/  IMAD.MOV.U32 R191, RZ, RZ, R166 ;  /* 0x000000ffffbf7224 */ /* 0x000fe400078e00a6 */
[----:B------:R-:W-:Y:S01]  /*6fd0*/  IMAD.MOV.U32 R3, RZ, RZ, R196 ;  /* 0x000000ffff037224 */ /* 0x000fe200078e00c4 */
[----:B------:R-:W-:Y:S02]  /*6fe0*/  WARPGROUP.DEPBAR.LE gsb0, 0x0 ;  /* 0x00008000000079c5 */ /* 0x000fe40000010000 */
[----:B------:R-:W-:Y:S05]  /*6ff0*/  @!P2 BRA `(.L_x_1) ;  /* 0xffffffd400dca947 */ /* 0x000fea000383ffff */
.L_x_0:
[----:B------:R-:W0:Y:S01]  /*7000*/  S2R R234, SR_TID.X ;  /* 0x0000000000ea7919 */ /* 0x000e220000002100 */
[----:B------:R-:W-:Y:S01]  /*7010*/  FMUL R9, R26, 0.25 ;  /* 0x3e8000001a097820 */ /* 0x000fe20000400000 */
[----:B------:R-:W-:Y:S01]  /*7020*/  FSETP.GT.AND P1, PT, |R190|, 8.50705917302346158658e+37, PT ;  /* 0x7e800000be00780b */ /* 0x000fe20003f24200 */
[----:B------:R-:W-:Y:S01]  /*7030*/  FMUL R7, R150, 0.25 ;  /* 0x3e80000096077820 */ /* 0x000fe20000400000 */
[----:B------:R-:W1:Y:S01]  /*7040*/  S2R R192, SR_TID.X ;  /* 0x0000000000c07919 */ /* 0x000e620000002100 */
[----:B------:R-:W-:Y:S01]  /*7050*/  FSETP.GT.AND P2, PT, |R189|, 8.50705917302346158658e+37, PT ;  /* 0x7e800000bd00780b */ /* 0x000fe20003f44200 */
[----:B------:R-:W-:Y:S01]  /*7060*/  FMUL R11, R130, 0.25 ;  /* 0x3e800000820b7820 */ /* 0x000fe20000400000 */
[----:B------:R-:W-:Y:S01]  /*7070*/  FSEL R26, R9, R26, P1 ;  /* 0x0000001a091a7208 */ /* 0x000fe20000800000 */
        /* <DEDUP_REMOVED lines=24> */
[C---:B0-----:R-:W-:Y:S01]  /*7200*/  IMAD.SHL.U32 R0, R234.reuse, 0x8, RZ ;  /* 0x00000008ea007824 */ /* 0x041fe200078e00ff */
[C---:B------:R-:W-:Y:S01]  /*7210*/  LOP3.LUT R230, R234.reuse, 0x8, RZ, 0xc0, !PT ;  /* 0x00000008eae67812 */ /* 0x040fe200078ec0ff */
[----:B------:R-:W-:-:S02]  /*7220*/  IMAD.SHL.U32 R2, R234, 0x4, RZ ;  /* 0x00000004ea027824 */ /* 0x000fc400078e00ff */
[----:B------:R-:W-:Y:S01]  /*7230*/  FMUL R9, R102, 0.25 ;  /* 0x3e80000066097820 */ /* 0x000fe20000400000 */
[----:B-1----:R-:W-:Y:S01]  /*7240*/  LOP3.LUT R192, R192, 0x7, RZ, 0xc0, !PT ;  /* 0x00000007c0c07812 */ /* 0x002fe200078ec0ff */
[----:B------:R-:W-:Y:S01]  /*7250*/  FMUL R15, R28, 0.25 ;  /* 0x3e8000001c0f7820 */ /* 0x000fe20000400000 */
[----:B------:R-:W-:Y:S01]  /*7260*/  LOP3.LUT R3, R0, 0x780, RZ, 0xc0, !PT ;  /* 0x0000078000037812 */ /* 0x000fe200078ec0ff */
[----:B------:R-:W-:Y:S01]  /*7270*/  FMUL R0, R151, 0.25 ;  /* 0x3e80000097007820 */ /* 0x000fe20000400000 */
[----:B------:R-:W-:Y:S01]  /*7280*/  LOP3.LUT R5, R2, 0x1c0, RZ, 0xc0, !PT ;  /* 0x000001c002057812 */ /* 0x000fe200078ec0ff */
[----:B------:R-:W-:Y:S01]  /*7290*/  IMAD.SHL.U32 R6, R192, 0x10, RZ ;  /* 0x00000010c0067824 */ /* 0x000fe200078e00ff */
[----:B------:R-:W-:Y:S01]  /*72a0*/  LEA R2, R230, UR21, 0x8 ;  /* 0x00000015e6027c11 */ /* 0x000fe2000f8e40ff */
[----:B------:R-:W-:Y:S01]  /*72b0*/  BAR.SYNC.DEFER_BLOCKING 0x0 ;  /* 0x0000000000007b1d */ /* 0x000fe20000010000 */
[----:B------:R-:W-:Y:S01]  /*72c0*/  FSEL R151, R0, R151, P1 ;  /* 0x0000009700977208 */ /* 0x000fe20000800000 */
[----:B------:R-:W-:Y:S01]  /*72d0*/  FMUL R0, R147, 0.25 ;  /* 0x3e80000093007820 */ /* 0x000fe20000400000 */
[----:B------:R-:W-:Y:S01]  /*72e0*/  FSEL R102, R9, R102, P1 ;  /* 0x0000006609667208 */ /* 0x000fe20000800000 */
[----:B------:R-:W-:Y:S01]  /*72f0*/  FMUL R9, R94, 0.25 ;  /* 0x3e8000005e097820 */ /* 0x000fe20000400000 */
[----:B------:R-:W-:Y:S01]  /*7300*/  IADD3 R3, R6, R2, R3 ;  /* 0x0000000206037210 */ /* 0x000fe20007ffe003 */
        /* <DEDUP_REMOVED lines=85> */
[----:B------:R-:W-:Y:S01]  /*7860*/  LOP3.LUT R4, R234, 0x7, RZ, 0xc0, !PT ;  /* 0x00000007ea047812 */ /* 0x000fe200078ec0ff */
[----:B------:R-:W-:Y:S01]  /*7870*/  FMUL R6, R25, 0.25 ;  /* 0x3e80000019067820 */ /* 0x000fe20000400000 */
[----:B------:R-:W-:Y:S01]  /*7880*/  FSEL R51, R2, R51, P1 ;  /* 0x0000003302337208 */ /* 0x000fe20000800000 */
[----:B------:R-:W-:Y:S01]  /*7890*/  FMUL R2, R43, 0.25 ;  /* 0x3e8000002b027820 */ /* 0x000fe20000400000 */
[----:B------:R-:W-:Y:S01]  /*78a0*/  FSEL R133, R0, R133, P2 ;  /* 0x0000008500857208 */ /* 0x000fe20001000000 */
[----:B------:R-:W-:Y:S01]  /*78b0*/  FMUL R0, R121, 0.25 ;  /* 0x3e80000079007820 */ /* 0x000fe20000400000 */
[----:B------:R-:W-:Y:S01]  /*78c0*/  FSEL R148, R7, R148, P2 ;  /* 0x0000009407947208 */ /* 0x000fe20001000000 */
[----:B------:R-:W-:Y:S01]  /*78d0*/  FMUL R7, R144, 0.25 ;  /* 0x3e80000090077820 */ /* 0x000fe20000400000 */
[----:B------:R-:W-:Y:S01]  /*78e0*/  LEA R4, R4, UR21, 0x3 ;  /* 0x0000001504047c11 */ /* 0x000fe2000f8e18ff */
[----:B------:R-:W0:Y:S01]  /*78f0*/  S2R R192, SR_TID.X ;  /* 0x0000000000c07919 */ /* 0x000e220000002100 */
[----:B------:R-:W-:Y:S01]  /*7900*/  FSEL R120, R9, R120, P2 ;  /* 0x0000007809787208 */ /* 0x000fe20001000000 */
[----:B------:R-:W-:Y:S01]  /*7910*/  FMUL R9, R108, 0.25 ;  /* 0x3e8000006c097820 */ /* 0x000fe20000400000 */
[----:B------:R-:W-:Y:S01]  /*7920*/  FSEL R43, R2, R43, P1 ;  /* 0x0000002b022b7208 */ /* 0x000fe20000800000 */
[----:B------:R-:W-:Y:S01]  /*7930*/  FMUL R2, R31, 0.25 ;  /* 0x3e8000001f027820 */ /* 0x000fe20000400000 */
[----:B------:R-:W-:Y:S01]  /*7940*/  FSEL R121, R0, R121, P2 ;  /* 0x0000007900797208 */ /* 0x000fe20001000000 */
[----:B------:R-:W-:Y:S01]  /*7950*/  FMUL R0, R113, 0.25 ;  /* 0x3e80000071007820 */ /* 0x000fe20000400000 */
[----:B------:R-:W-:Y:S01]  /*7960*/  FSEL R144, R7, R144, P2 ;  /* 0x0000009007907208 */ /* 0x000fe20001000000 */
[----:B------:R-:W-:-:S02]  /*7970*/  IMAD.IADD R5, R5, 0x1, R4 ;  /* 0x0000000105057824 */ /* 0x000fc400078e0204 */
[----:B------:R-:W-:Y:S01]  /*7980*/  FMUL R7, R132, 0.25 ;  /* 0x3e80000084077820 */ /* 0x000fe20000400000 */
        /* <DEDUP_REMOVED lines=78> */
[----:B------:R-:W-:Y:S01]  /*7e70*/  FMUL R0, R189, 8388608 ;  /* 0x4b000000bd007820 */ /* 0x000fe20000400000 */
[----:B------:R-:W-:Y:S01]  /*7e80*/  FSEL R64, R7, R64, P2 ;  /* 0x0000004007407208 */ /* 0x000fe20001000000 */
[----:B------:R-:W-:Y:S01]  /*7e90*/  FMUL R7, R52, 0.25 ;  /* 0x3e80000034077820 */ /* 0x000fe20000400000 */
[----:B------:R-:W-:Y:S01]  /*7ea0*/  FSETP.GEU.AND P3, PT, R189, 1.175494350822287508e-38, PT ;  /* 0x00800000bd00780b */ /* 0x000fe20003f6e000 */
[----:B------:R-:W1:Y:S01]  /*7eb0*/  S2R R232, SR_CTAID.X ;  /* 0x0000000000e87919 */ /* 0x000e620000002500 */
[----:B------:R-:W-:Y:S01]  /*7ec0*/  FSEL R125, R4, R125, P2 ;  /* 0x0000007d047d7208 */ /* 0x000fe20001000000 */
[----:B------:R-:W-:Y:S01]  /*7ed0*/  FMUL R4, R105, 0.25 ;  /* 0x3e80000069047820 */ /* 0x000fe20000400000 */
[----:B------:R-:W-:Y:S01]  /*7ee0*/  FSEL R32, R9, R32, P2 ;  /* 0x0000002009207208 */ /* 0x000fe20001000000 */
[----:B------:R-:W2:Y:S01]  /*7ef0*/  LDC.64 R204, c[0x0][0x228] ;  /* 0x00008a00ffcc7b82 */ /* 0x000ea20000000a00 */
[----:B------:R-:W-:Y:S01]  /*7f00*/  FSEL R30, R11, R30, P1 ;  /* 0x0000001e0b1e7208 */ /* 0x000fe20000800000 */
[----:B------:R-:W-:Y:S01]  /*7f10*/  FMUL R11, R136, 0.25 ;  /* 0x3e800000880b7820 */ /* 0x000fe20000400000 */
[----:B------:R-:W-:Y:S01]  /*7f20*/  FSEL R77, R2, R77, P2 ;  /* 0x0000004d024d7208 */ /* 0x000fe20001000000 */
[----:B------:R-:W-:Y:S01]  /*7f30*/  FMUL R2, R69, 0.25 ;  /* 0x3e80000045027820 */ /* 0x000fe20000400000 */
[----:B------:R-:W-:Y:S01]  /*7f40*/  FSEL R9, R0, R189, !P3 ;  /* 0x000000bd00097208 */ /* 0x000fe20005800000 */
[----:B------:R-:W-:Y:S01]  /*7f50*/  ULDC.64 UR4, c[0x0][0x270] ;  /* 0x00009c0000047ab9 */ /* 0x000fe20000000a00 */
[----:B------:R-:W-:Y:S01]  /*7f60*/  FSEL R0, RZ, -23, P3 ;  /* 0xc1b80000ff007808 */ /* 0x000fe20001800000 */
[----:B------:R-:W-:Y:S01]  /*7f70*/  UIMAD UR4, UR20, UR4, URZ ;  /* 0x00000004140472a4 */ /* 0x000fe2000f8e023f */
[----:B------:R-:W-:Y:S01]  /*7f80*/  FSEL R52, R7, R52, P2 ;  /* 0x0000003407347208 */ /* 0x000fe20001000000 */
[----:B------:R-:W-:Y:S01]  /*7f90*/  FMUL R7, R44, 0.25 ;  /* 0x3e8000002c077820 */ /* 0x000fe20000400000 */
[C---:B------:R-:W-:Y:S01]  /*7fa0*/  FSETP.GEU.AND P3, PT, |R189|.reuse, 1.175494350822287508e-38, PT ;  /* 0x00800000bd00780b */ /* 0x040fe20003f6e200 */
[----:B------:R-:W-:Y:S01]  /*7fb0*/  @P2 FMUL R189, R189, 0.25 ;  /* 0x3e800000bdbd2820 */ /* 0x000fe20000400000 */
[----:B------:R-:W-:Y:S01]  /*7fc0*/  FSEL R105, R4, R105, P2 ;  /* 0x0000006904697208 */ /* 0x000fe20001000000 */
[----:B------:R-:W-:Y:S01]  /*7fd0*/  FMUL R4, R85, 0.25 ;  /* 0x3e80000055047820 */ /* 0x000fe20000400000 */
[----:B------:R-:W-:Y:S01]  /*7fe0*/  FSEL R136, R11, R136, P2 ;  /* 0x000000880b887208 */ /* 0x000fe20001000000 */
[----:B------:R-:W-:Y:S01]  /*7ff0*/  FMUL R11, R116, 0.25 ;  /* 0x3e800000740b7820 */ /* 0x000fe20000400000 */
[----:B------:R-:W-:Y:S01]  /*8000*/  FSEL R69, R2, R69, P2 ;  /* 0x0000004502457208 */ /* 0x000fe20001000000 */
[----:B------:R-:W-:Y:S01]  /*8010*/  FMUL R2, R57, 0.25 ;  /* 0x3e80000039027820 */ /* 0x000fe20000400000 */
[----:B------:R-:W-:-:S02]  /*8020*/  FSETP.GEU.AND P5, PT, |R190|, 1.175494350822287508e-38, PT ;  /* 0x00800000be00780b */ /* 0x000fc40003fae200 */
[----:B------:R-:W-:Y:S01]  /*8030*/  FSEL R44, R7, R44, P2 ;  /* 0x0000002c072c7208 */ /* 0x000fe20001000000 */
[----:B------:R-:W-:Y:S01]  /*8040*/  FMUL R7, R190, 8388608 ;  /* 0x4b000000be077820 */ /* 0x000fe20000400000 */
[----:B------:R-:W-:Y:S01]  /*8050*/  FSEL R85, R4, R85, P2 ;  /* 0x0000005504557208 */ /* 0x000fe20001000000 */
[----:B------:R-:W-:Y:S01]  /*8060*/  FMUL R4, R65, 0.25 ;  /* 0x3e80000041047820 */ /* 0x000fe20000400000 */
[----:B------:R-:W-:Y:S01]  /*8070*/  FSETP.GEU.AND P4, PT, R190, 1.175494350822287508e-38, PT ;  /* 0x00800000be00780b */ /* 0x000fe20003f8e000 */
[----:B------:R-:W-:Y:S01]  /*8080*/  @!P3 FMUL R189, R189, 16777216 ;  /* 0x4b800000bdbdb820 */ /* 0x000fe20000400000 */
[----:B------:R-:W-:Y:S01]  /*8090*/  FSEL R116, R11, R116, P2 ;  /* 0x000000740b747208 */ /* 0x000fe20001000000 */
[----:B------:R-:W-:Y:S01]  /*80a0*/  FMUL R11, R96, 0.25 ;  /* 0x3e800000600b7820 */ /* 0x000fe20000400000 */
[----:B------:R-:W-:Y:S01]  /*80b0*/  FSEL R57, R2, R57, P2 ;  /* 0x0000003902397208 */ /* 0x000fe20001000000 */
[----:B------:R-:W-:Y:S01]  /*80c0*/  FMUL R2, R49, 0.25 ;  /* 0x3e80000031027820 */ /* 0x000fe20000400000 */
[----:B------:R-:W-:Y:S01]  /*80d0*/  FSEL R8, R7, R190, !P4 ;  /* 0x000000be07087208 */ /* 0x000fe20006000000 */
[----:B------:R-:W-:Y:S01]  /*80e0*/  @P1 FMUL R190, R190, 0.25 ;  /* 0x3e800000bebe1820 */ /* 0x000fe20000400000 */
[----:B------:R-:W-:Y:S01]  /*80f0*/  FSEL R65, R4, R65, P2 ;  /* 0x0000004104417208 */ /* 0x000fe20001000000 */
[----:B------:R-:W-:Y:S01]  /*8100*/  FMUL R4, R45, 0.25 ;  /* 0x3e8000002d047820 */ /* 0x000fe20000400000 */
[----:B------:R-:W-:Y:S01]  /*8110*/  FSEL R96, R11, R96, P2 ;  /* 0x000000600b607208 */ /* 0x000fe20001000000 */
[----:B------:R-:W-:Y:S01]  /*8120*/  FMUL R11, R76, 0.25 ;  /* 0x3e8000004c0b7820 */ /* 0x000fe20000400000 */
[----:B------:R-:W-:Y:S01]  /*8130*/  FSEL R49, R2, R49, P2 ;  /* 0x0000003102317208 */ /* 0x000fe20001000000 */
[----:B------:R-:W-:Y:S01]  /*8140*/  FMUL R2, R37, 0.25 ;  /* 0x3e80000025027820 */ /* 0x000fe20000400000 */
[----:B------:R-:W-:Y:S01]  /*8150*/  @!P5 FMUL R190, R190, 16777216 ;  /* 0x4b800000bebed820 */ /* 0x000fe20000400000 */
[----:B------:R-:W-:Y:S01]  /*8160*/  FSEL R45, R4, R45, P2 ;  /* 0x0000002d042d7208 */ /* 0x000fe20001000000 */
[----:B------:R-:W3:Y:S01]  /*8170*/  MUFU.RCP R189, R189 ;  /* 0x000000bd00bd7308 */ /* 0x000ee20000001000 */
[----:B------:R-:W-:Y:S01]  /*8180*/  FMUL R4, R29, 0.25 ;  /* 0x3e8000001d047820 */ /* 0x000fe20000400000 */
[----:B------:R-:W-:Y:S01]  /*8190*/  FSEL R76, R11, R76, P2 ;  /* 0x0000004c0b4c7208 */ /* 0x000fe20001000000 */
[----:B------:R-:W-:Y:S01]  /*81a0*/  FMUL R11, R56, 0.25 ;  /* 0x3e800000380b7820 */ /* 0x000fe20000400000 */
[----:B------:R-:W-:Y:S01]  /*81b0*/  FSEL R37, R2, R37, P2 ;  /* 0x0000002502257208 */ /* 0x000fe20001000000 */
[----:B------:R-:W-:Y:S01]  /*81c0*/  FMUL R2, R33, 0.25 ;  /* 0x3e80000021027820 */ /* 0x000fe20000400000 */
[----:B------:R-:W-:Y:S01]  /*81d0*/  FSEL R29, R4, R29, P2 ;  /* 0x0000001d041d7208 */ /* 0x000fe20001000000 */
[----:B------:R-:W-:Y:S01]  /*81e0*/  VIADD R4, R9, 0xc0cafb0d ;  /* 0xc0cafb0d09047836 */ /* 0x000fe20000000000 */
[----:B------:R-:W4:Y:S01]  /*81f0*/  MUFU.RCP R190, R190 ;  /* 0x000000be00be7308 */ /* 0x000f220000001000 */
[----:B------:R-:W-:Y:S01]  /*8200*/  FSEL R25, R6, R25, P2 ;  /* 0x0000001906197208 */ /* 0x000fe20001000000 */
[----:B------:R-:W-:Y:S01]  /*8210*/  VIADD R7, R8, 0xc0cafb0d ;  /* 0xc0cafb0d08077836 */ /* 0x000fe20000000000 */
[----:B------:R-:W-:Y:S01]  /*8220*/  FSEL R56, R11, R56, P2 ;  /* 0x000000380b387208 */ /* 0x000fe20001000000 */
[----:B------:R-:W-:Y:S01]  /*8230*/  FMUL R11, R36, 0.25 ;  /* 0x3e800000240b7820 */ /* 0x000fe20000400000 */
[----:B------:R-:W-:Y:S01]  /*8240*/  FSEL R33, R2, R33, P2 ;  /* 0x0000002102217208 */ /* 0x000fe20001000000 */
[----:B------:R-:W-:Y:S01]  /*8250*/  @!P3 FMUL R24, R24, 16777216 ;  /* 0x4b8000001818b820 */ /* 0x000fe20000400000 */
[----:B------:R-:W-:Y:S01]  /*8260*/  FSEL R28, R15, R28, P2 ;  /* 0x0000001c0f1c7208 */ /* 0x000fe20001000000 */
[----:B------:R-:W-:Y:S01]  /*8270*/  @!P3 FMUL R25, R25, 16777216 ;  /* 0x4b8000001919b820 */ /* 0x000fe20000400000 */
[----:B------:R-:W-:Y:S01]  /*8280*/  LOP3.LUT R4, R4, 0xff800000, RZ, 0xc0, !PT ;  /* 0xff80000004047812 */ /* 0x000fe200078ec0ff */
[----:B------:R-:W-:Y:S01]  /*8290*/  @!P3 FMUL R33, R33, 16777216 ;  /* 0x4b8000002121b820 */ /* 0x000fe20000400000 */
[----:B------:R-:W-:Y:S01]  /*82a0*/  @!P3 FMUL R32, R32, 16777216 ;  /* 0x4b8000002020b820 */ /* 0x000fe20000400000 */
[----:B------:R-:W-:Y:S01]  /*82b0*/  @!P3 FMUL R29, R29, 16777216 ;  /* 0x4b8000001d1db820 */ /* 0x000fe20000400000 */
[----:B------:R-:W-:Y:S01]  /*82c0*/  @!P3 FMUL R28, R28, 16777216 ;  /* 0x4b8000001c1cb820 */ /* 0x000fe20000400000 */
[----:B------:R-:W-:Y:S01]  /*82d0*/  FSEL R36, R11, R36, P2 ;  /* 0x000000240b247208 */ /* 0x000fe20001000000 */
[----:B------:R-:W-:Y:S01]  /*82e0*/  @!P3 FMUL R49, R49, 16777216 ;  /* 0x4b8000003131b820 */ /* 0x000fe20000400000 */
[----:B------:R-:W-:Y:S01]  /*82f0*/  @!P3 FMUL R48, R48, 16777216 ;  /* 0x4b8000003030b820 */ /* 0x000fe20000400000 */
[----:B------:R-:W-:Y:S01]  /*8300*/  @!P3 FMUL R45, R45, 16777216 ;  /* 0x4b8000002d2db820 */ /* 0x000fe20000400000 */
[----:B------:R-:W-:Y:S01]  /*8310*/  @!P3 FMUL R44, R44, 16777216 ;  /* 0x4b8000002c2cb820 */ /* 0x000fe20000400000 */
[----:B------:R-:W-:Y:S01]  /*8320*/  @!P3 FMUL R41, R41, 16777216 ;  /* 0x4b8000002929b820 */ /* 0x000fe20000400000 */
[----:B------:R-:W-:Y:S01]  /*8330*/  @!P3 FMUL R40, R40, 16777216 ;  /* 0x4b8000002828b820 */ /* 0x000fe20000400000 */
[----:B------:R-:W-:Y:S01]  /*8340*/  LOP3.LUT R7, R7, 0xff800000, RZ, 0xc0, !PT ;  /* 0xff80000007077812 */ /* 0x000fe200078ec0ff */
[----:B------:R-:W-:Y:S01]  /*8350*/  @!P5 FMUL R55, R55, 16777216 ;  /* 0x4b8000003737d820 */ /* 0x000fe20000400000 */
[----:B------:R-:W-:Y:S01]  /*8360*/  I2FP.F32.S32 R11, R4 ;  /* 0x00000004000b7245 */ /* 0x000fe20000201400 */
[----:B------:R-:W-:Y:S01]  /*8370*/  @!P5 FMUL R54, R54, 16777216 ;  /* 0x4b8000003636d820 */ /* 0x000fe20000400000 */
[----:B------:R-:W-:Y:S01]  /*8380*/  @!P5 FMUL R43, R43, 16777216 ;  /* 0x4b8000002b2bd820 */ /* 0x000fe20000400000 */
[----:B------:R-:W-:Y:S01]  /*8390*/  @!P5 FMUL R42, R42, 16777216 ;  /* 0x4b8000002a2ad820 */ /* 0x000fe20000400000 */
[C---:B---3--:R-:W-:Y:S01]  /*83a0*/  FMUL R25, R189.reuse, R25 ;  /* 0x00000019bd197220 */ /* 0x048fe20000400000 */
[----:B------:R-:W-:Y:S01]  /*83b0*/  FMUL R24, R189, R24 ;  /* 0x00000018bd187220 */ /* 0x000fe20000400000 */
[----:B------:R-:W-:Y:S01]  /*83c0*/  @!P5 FMUL R26, R26, 16777216 ;  /* 0x4b8000001a1ad820 */ /* 0x000fe20000400000 */
[----:B------:R-:W-:Y:S01]  /*83d0*/  @!P5 FMUL R87, R87, 16777216 ;  /* 0x4b8000005757d820 */ /* 0x000fe20000400000 */
[----:B------:R-:W-:Y:S01]  /*83e0*/  @!P5 FMUL R86, R86, 16777216 ;  /* 0x4b8000005656d820 */ /* 0x000fe20000400000 */
[----:B------:R-:W-:Y:S01]  /*83f0*/  @!P5 FMUL R63, R63, 16777216 ;  /* 0x4b8000003f3fd820 */ /* 0x000fe20000400000 */
[----:B------:R-:W-:Y:S01]  /*8400*/  @!P5 FMUL R62, R62, 16777216 ;  /* 0x4b8000003e3ed820 */ /* 0x000fe20000400000 */
[----:B------:R-:W-:Y:S01]  /*8410*/  @!P5 FMUL R39, R39, 16777216 ;  /* 0x4b8000002727d820 */ /* 0x000fe20000400000 */
[----:B------:R-:W-:Y:S01]  /*8420*/  @!P5 FMUL R38, R38, 16777216 ;  /* 0x4b8000002626d820 */ /* 0x000fe20000400000 */
[C---:B------:R-:W-:Y:S01]  /*8430*/  FMUL R29, R189.reuse, R29 ;  /* 0x0000001dbd1d7220 */ /* 0x040fe20000400000 */
[C---:B------:R-:W-:Y:S01]  /*8440*/  FMUL R28, R189.reuse, R28 ;  /* 0x0000001cbd1c7220 */ /* 0x040fe20000400000 */
[C---:B------:R-:W-:Y:S01]  /*8450*/  FMUL R33, R189.reuse, R33 ;  /* 0x00000021bd217220 */ /* 0x040fe20000400000 */
[----:B------:R-:W-:Y:S01]  /*8460*/  FMUL R32, R189, R32 ;  /* 0x00000020bd207220 */ /* 0x000fe20000400000 */
        /* <DEDUP_REMOVED lines=9> */
[C---:B------:R-:W-:Y:S01]  /*8500*/  FMUL R44, R189.reuse, R44 ;  /* 0x0000002cbd2c7220 */ /* 0x040fe20000400000 */
[C---:B------:R-:W-:Y:S01]  /*8510*/  FMUL R41, R189.reuse, R41 ;  /* 0x00000029bd297220 */ /* 0x040fe20000400000 */
[----:B------:R-:W-:Y:S01]  /*8520*/  FMUL R40, R189, R40 ;  /* 0x00000028bd287220 */ /* 0x000fe20000400000 */
[----:B------:R-:W-:Y:S01]  /*8530*/  FSEL R2, RZ, -23, P4 ;  /* 0xc1b80000ff027808 */ /* 0x000fe20002000000 */
[----:B------:R-:W-:Y:S01]  /*8540*/  @!P5 FMUL R27, R27, 16777216 ;  /* 0x4b8000001b1bd820 */ /* 0x000fe20000400000 */
[----:B------:R-:W-:Y:S01]  /*8550*/  I2FP.F32.S32 R13, R7 ;  /* 0x00000007000d7245 */ /* 0x000fe20000201400 */
[----:B------:R-:W-:Y:S01]  /*8560*/  @!P3 FMUL R65, R65, 16777216 ;  /* 0x4b8000004141b820 */ /* 0x000fe20000400000 */
[----:B------:R-:W-:Y:S01]  /*8570*/  @!P3 FMUL R64, R64, 16777216 ;  /* 0x4b8000004040b820 */ /* 0x000fe20000400000 */
[----:B------:R-:W-:Y:S01]  /*8580*/  @!P3 FMUL R61, R61, 16777216 ;  /* 0x4b8000003d3db820 */ /* 0x000fe20000400000 */
[----:B------:R-:W-:Y:S01]  /*8590*/  @!P3 FMUL R60, R60, 16777216 ;  /* 0x4b8000003c3cb820 */ /* 0x000fe20000400000 */
[----:B------:R-:W-:Y:S01]  /*85a0*/  @!P3 FMUL R57, R57, 16777216 ;  /* 0x4b8000003939b820 */ /* 0x000fe20000400000 */
[----:B------:R-:W-:Y:S01]  /*85b0*/  @!P3 FMUL R56, R56, 16777216 ;  /* 0x4b8000003838b820 */ /* 0x000fe20000400000 */
[----:B------:R-:W-:Y:S01]  /*85c0*/  @!P3 FMUL R53, R53, 16777216 ;  /* 0x4b8000003535b820 */ /* 0x000fe20000400000 */
[----:B------:R-:W-:Y:S01]  /*85d0*/  @!P3 FMUL R52, R52, 16777216 ;  /* 0x4b8000003434b820 */ /* 0x000fe20000400000 */
[----:B------:R-:W-:Y:S01]  /*85e0*/  FFMA.FTZ R0, R11, 1.1920928955078125e-07, R0 ;  /* 0x340000000b007823 */ /* 0x000fe20000010000 */
[----:B------:R-:W-:Y:S01]  /*85f0*/  @!P5 FMUL R115, R115, 16777216 ;  /* 0x4b8000007373d820 */ /* 0x000fe20000400000 */
[----:B------:R-:W-:Y:S01]  /*8600*/  @!P5 FMUL R114, R114, 16777216 ;  /* 0x4b8000007272d820 */ /* 0x000fe20000400000 */
[----:B------:R-:W-:Y:S01]  /*8610*/  @!P5 FMUL R59, R59, 16777216 ;  /* 0x4b8000003b3bd820 */ /* 0x000fe20000400000 */
[----:B------:R-:W-:Y:S01]  /*8620*/  @!P5 FMUL R58, R58, 16777216 ;  /* 0x4b8000003a3ad820 */ /* 0x000fe20000400000 */
[C---:B----4-:R-:W-:Y:S01]  /*8630*/  FMUL R17, R190.reuse, R55 ;  /* 0x00000037be117220 */ /* 0x050fe20000400000 */
        /* <DEDUP_REMOVED lines=17> */
[C---:B------:R-:W-:Y:S01]  /*8750*/  FMUL R15, R190.reuse, R38 ;  /* 0x00000026be0f7220 */ /* 0x040fe20000400000 */
[C---:B------:R-:W-:Y:S01]  /*8760*/  FMUL R55, R190.reuse, R26 ;  /* 0x0000001abe377220 */ /* 0x040fe20000400000 */
[----:B------:R-:W-:Y:S01]  /*8770*/  F2FP.SATFINITE.E4M3.F32.PACK_AB_MERGE_C R24, R25, R24, RZ ;  /* 0x000000181918723e */ /* 0x000fe200048070ff */
[C---:B------:R-:W-:Y:S01]  /*8780*/  FMUL R51, R190.reuse, R51 ;  /* 0x00000033be337220 */ /* 0x040fe20000400000 */
[C---:B------:R-:W-:Y:S01]  /*8790*/  FMUL R50, R190.reuse, R50 ;  /* 0x00000032be327220 */ /* 0x040fe20000400000 */
        /* <DEDUP_REMOVED lines=8> */
[----:B------:R-:W-:Y:S01]  /*8820*/  F2FP.SATFINITE.E4M3.F32.PACK_AB_MERGE_C R25, R29, R28, RZ ;  /* 0x0000001c1d19723e */ /* 0x000fe200048070ff */
[----:B------:R-:W-:Y:S01]  /*8830*/  FMUL R30, R190, R27 ;  /* 0x0000001bbe1e7220 */ /* 0x000fe20000400000 */
[----:B------:R-:W-:Y:S01]  /*8840*/  F2FP.SATFINITE.E4M3.F32.PACK_AB_MERGE_C R26, R33, R32, RZ ;  /* 0x00000020211a723e */ /* 0x000fe200048070ff */
        /* <DEDUP_REMOVED lines=13> */
[----:B------:R-:W-:Y:S01]  /*8920*/  FMUL R31, R189, R52 ;  /* 0x00000034bd1f7220 */ /* 0x000fe20000400000 */
[----:B------:R-:W-:Y:S01]  /*8930*/  F2FP.SATFINITE.E4M3.F32.PACK_AB_MERGE_C R40, R41, R40, RZ ;  /* 0x000000282928723e */ /* 0x000fe200048070ff */
[----:B------:R-:W-:Y:S01]  /*8940*/  FFMA.FTZ R2, R13, 1.1920928955078125e-07, R2 ;  /* 0x340000000d027823 */ /* 0x000fe20000010002 */
[----:B------:R-:W-:Y:S01]  /*8950*/  F2FP.SATFINITE.E4M3.F32.PACK_AB_MERGE_C R44, R45, R44, RZ ;  /* 0x0000002c2d2c723e */ /* 0x000fe200048070ff */
[----:B------:R-:W-:Y:S01]  /*8960*/  @!P5 FMUL R83, R83, 16777216 ;  /* 0x4b8000005353d820 */ /* 0x000fe20000400000 */
[----:B------:R-:W-:Y:S01]  /*8970*/  F2FP.SATFINITE.E4M3.F32.PACK_AB_MERGE_C R48, R49, R48, RZ ;  /* 0x000000303130723e */ /* 0x000fe200048070ff */
        /* <DEDUP_REMOVED lines=36> */
[----:B------:R-:W-:Y:S01]  /*8bc0*/  LOP3.LUT R43, R24, 0xffff, RZ, 0xc0, !PT ;  /* 0x0000ffff182b7812 */ /* 0x000fe200078ec0ff */
[----:B------:R-:W-:Y:S01]  /*8bd0*/  @!P3 FMUL R121, R121, 16777216 ;  /* 0x4b8000007979b820 */ /* 0x000fe20000400000 */
[----:B------:R-:W-:Y:S01]  /*8be0*/  LOP3.LUT R54, R25, 0xffff, RZ, 0xc0, !PT ;  /* 0x0000ffff19367812 */ /* 0x000fe200078ec0ff */
[----:B------:R-:W-:Y:S01]  /*8bf0*/  @!P3 FMUL R120, R120, 16777216 ;  /* 0x4b8000007878b820 */ /* 0x000fe20000400000 */
[----:B------:R-:W-:Y:S01]  /*8c00*/  LOP3.LUT R70, R26, 0xffff, RZ, 0xc0, !PT ;  /* 0x0000ffff1a467812 */ /* 0x000fe200078ec0ff */
        /* <DEDUP_REMOVED lines=8> */
[----:B------:R-:W-:Y:S01]  /*8c90*/  F2FP.SATFINITE.E4M3.F32.PACK_AB_MERGE_C R46, R47, R46, RZ ;  /* 0x0000002e2f2e723e */ /* 0x000fe200048070ff */
[C---:B------:R-:W-:Y:S01]  /*8ca0*/  FMUL R83, R190.reuse, R83 ;  /* 0x00000053be537220 */ /* 0x040fe20000400000 */
[----:B------:R-:W-:Y:S01]  /*8cb0*/  F2FP.SATFINITE.E4M3.F32.PACK_AB_MERGE_C R50, R51, R50, RZ ;  /* 0x000000323332723e */ /* 0x000fe200048070ff */
[----:B------:R-:W-:Y:S01]  /*8cc0*/  FMUL R82, R190, R82 ;  /* 0x00000052be527220 */ /* 0x000fe20000400000 */
[----:B------:R-:W-:Y:S01]  /*8cd0*/  LOP3.LUT R63, R40, 0xffff, RZ, 0xc0, !PT ;  /* 0x0000ffff283f7812 */ /* 0x000fe200078ec0ff */
[----:B------:R-:W-:Y:S01]  /*8ce0*/  FMUL R79, R190, R79 ;  /* 0x0000004fbe4f7220 */ /* 0x000fe20000400000 */
[----:B------:R-:W-:Y:S01]  /*8cf0*/  LOP3.LUT R100, R48, 0xffff, RZ, 0xc0, !PT ;  /* 0x0000ffff30647812 */ /* 0x000fe200078ec0ff */
[----:B------:R-:W-:Y:S01]  /*8d00*/  FMUL R78, R190, R78 ;  /* 0x0000004ebe4e7220 */ /* 0x000fe20000400000 */
[----:B------:R-:W-:Y:S01]  /*8d10*/  LOP3.LUT R86, R44, 0xffff, RZ, 0xc0, !PT ;  /* 0x0000ffff2c567812 */ /* 0x000fe200078ec0ff */
        /* <DEDUP_REMOVED lines=17> */
[C---:B------:R-:W-:Y:S01]  /*8e30*/  FMUL R23, R190.reuse, R102 ;  /* 0x00000066be177220 */ /* 0x040fe20000400000 */
[----:B------:R-:W-:Y:S01]  /*8e40*/  FMUL R14, R190, R71 ;  /* 0x00000047be0e7220 */ /* 0x000fe20000400000 */
[C---:B------:R-:W-:Y:S01]  /*8e50*/  FMUL R129, R189.reuse, R129 ;  /* 0x00000081bd817220 */ /* 0x040fe20000400000 */
[C---:B------:R-:W-:Y:S01]  /*8e60*/  FMUL R128, R189.reuse, R128 ;  /* 0x00000080bd807220 */ /* 0x040fe20000400000 */
[C---:B------:R-:W-:Y:S01]  /*8e70*/  FMUL R117, R189.reuse, R117 ;  /* 0x00000075bd757220 */ /* 0x040fe20000400000 */
[----:B------:R-:W-:Y:S01]  /*8e80*/  FMUL R116, R189, R116 ;  /* 0x00000074bd747220 */ /* 0x000fe20000400000 */
[----:B------:R-:W-:Y:S01]  /*8e90*/  F2FP.SATFINITE.E4M3.F32.PACK_AB_MERGE_C R6, R6, R15, RZ ;  /* 0x0000000f0606723e */ /* 0x000fe200048070ff */
[----:B------:R-:W-:Y:S01]  /*8ea0*/  @!P5 FMUL R103, R103, 16777216 ;  /* 0x4b8000006767d820 */ /* 0x000fe20000400000 */
[----:B------:R-:W-:Y:S01]  /*8eb0*/  F2FP.SATFINITE.E4M3.F32.PACK_AB_MERGE_C R66, R67, R66, RZ ;  /* 0x000000424342723e */ /* 0x000fe200048070ff */
[----:B------:R-:W-:Y:S01]  /*8ec0*/  FMUL R133, R189, R133 ;  /* 0x00000085bd857220 */ /* 0x000fe20000400000 */
[----:B------:R-:W-:Y:S01]  /*8ed0*/  F2FP.SATFINITE.E4M3.F32.PACK_AB_MERGE_C R59, R91, R90, RZ ;  /* 0x0000005a5b3b723e */ /* 0x000fe200048070ff */
[C---:B------:R-:W-:Y:S01]  /*8ee0*/  FMUL R132, R189.reuse, R132 ;  /* 0x00000084bd847220 */ /* 0x040fe20000400000 */
[----:B------:R-:W-:Y:S01]  /*8ef0*/  F2FP.SATFINITE.E4M3.F32.PACK_AB_MERGE_C R27, R20, R21, RZ ;  /* 0x00000015141b723e */ /* 0x000fe200048070ff */
[C---:B------:R-:W-:Y:S01]  /*8f00*/  FMUL R121, R189.reuse, R121 ;  /* 0x00000079bd797220 */ /* 0x040fe20000400000 */
[--C-:B------:R-:W-:Y:S01]  /*8f10*/  PRMT R19, R70, 0x3340, R1.reuse ;  /* 0x0000334046137816 */ /* 0x100fe20000000001 */
[----:B------:R-:W-:Y:S01]  /*8f20*/  FMUL R120, R189, R120 ;  /* 0x00000078bd787220 */ /* 0x000fe20000400000 */
[----:B------:R-:W-:Y:S01]  /*8f30*/  PRMT R24, R43, 0x3340, R54 ;  /* 0x000033402b187816 */ /* 0x000fe20000000036 */
[C---:B------:R-:W-:Y:S01]  /*8f40*/  FMUL R85, R189.reuse, R85 ;  /* 0x00000055bd557220 */ /* 0x040fe20000400000 */
[----:B------:R-:W-:Y:S01]  /*8f50*/  FMUL R84, R189, R84 ;  /* 0x00000054bd547220 */ /* 0x000fe20000400000 */
[----:B------:R-:W-:Y:S01]  /*8f60*/  F2FP.SATFINITE.E4M3.F32.PACK_AB_MERGE_C R15, R69, R68, RZ ;  /* 0x00000044450f723e */ /* 0x000fe200048070ff */
[----:B------:R-:W-:Y:S01]  /*8f70*/  @!P3 FMUL R113, R113, 16777216 ;  /* 0x4b8000007171b820 */ /* 0x000fe20000400000 */
[----:B------:R-:W-:Y:S01]  /*8f80*/  F2FP.SATFINITE.E4M3.F32.PACK_AB_MERGE_C R51, R105, R104, RZ ;  /* 0x000000686933723e */ /* 0x000fe200048070ff */
[----:B------:R-:W-:Y:S01]  /*8f90*/  @!P3 FMUL R112, R112, 16777216 ;  /* 0x4b8000007070b820 */ /* 0x000fe20000400000 */
[----:B------:R-:W-:Y:S01]  /*8fa0*/  PRMT R20, R100, 0x3340, R1 ;  /* 0x0000334064147816 */ /* 0x000fe20000000001 */
[----:B------:R-:W-:Y:S01]  /*8fb0*/  @!P3 FMUL R109, R109, 16777216 ;  /* 0x4b8000006d6db820 */ /* 0x000fe20000400000 */
[----:B------:R-:W-:Y:S01]  /*8fc0*/  PRMT R21, R63, 0x3340, R86 ;  /* 0x000033403f157816 */ /* 0x000fe20000000056 */
[----:B------:R-:W-:Y:S01]  /*8fd0*/  @!P3 FMUL R108, R108, 16777216 ;  /* 0x4b8000006c6cb820 */ /* 0x000fe20000400000 */
[----:B------:R-:W-:Y:S01]  /*8fe0*/  LOP3.LUT R67, R42, 0xffff, RZ, 0xc0, !PT ;  /* 0x0000ffff2a437812 */ /* 0x000fe200078ec0ff */
[----:B------:R-:W-:Y:S01]  /*8ff0*/  FMUL R107, R190, R107 ;  /* 0x0000006bbe6b7220 */ /* 0x000fe20000400000 */
[----:B------:R-:W-:Y:S01]  /*9000*/  LOP3.LUT R90, R46, 0xffff, RZ, 0xc0, !PT ;  /* 0x0000ffff2e5a7812 */ /* 0x000fe200078ec0ff */
[----:B------:R-:W-:Y:S01]  /*9010*/  FMUL R106, R190, R106 ;  /* 0x0000006abe6a7220 */ /* 0x000fe20000400000 */
[----:B------:R-:W-:Y:S01]  /*9020*/  LOP3.LUT R102, R50, 0xffff, RZ, 0xc0, !PT ;  /* 0x0000ffff32667812 */ /* 0x000fe200078ec0ff */
[C---:B------:R-:W-:Y:S01]  /*9030*/  FMUL R99, R190.reuse, R99 ;  /* 0x00000063be637220 */ /* 0x040fe20000400000 */
[----:B------:R-:W-:Y:S01]  /*9040*/  F2FP.SATFINITE.E4M3.F32.PACK_AB_MERGE_C R72, R73, R72, RZ ;  /* 0x000000484948723e */ /* 0x000fe200048070ff */
[C---:B------:R-:W-:Y:S01]  /*9050*/  FMUL R98, R190.reuse, R98 ;  /* 0x00000062be627220 */ /* 0x040fe20000400000 */
[----:B------:R-:W-:Y:S01]  /*9060*/  F2FP.SATFINITE.E4M3.F32.PACK_AB_MERGE_C R76, R77, R76, RZ ;  /* 0x0000004c4d4c723e */ /* 0x000fe200048070ff */
[C---:B------:R-:W-:Y:S01]  /*9070*/  FMUL R95, R190.reuse, R95 ;  /* 0x0000005fbe5f7220 */ /* 0x040fe20000400000 */
[----:B------:R-:W-:Y:S01]  /*9080*/  F2FP.SATFINITE.E4M3.F32.PACK_AB_MERGE_C R80, R81, R80, RZ ;  /* 0x000000505150723e */ /* 0x000fe200048070ff */
[----:B------:R-:W-:Y:S01]  /*9090*/  FMUL R94, R190, R94 ;  /* 0x0000005ebe5e7220 */ /* 0x000fe20000400000 */
[----:B------:R-:W-:Y:S01]  /*90a0*/  LOP3.LUT R69, R56, 0xffff, RZ, 0xc0, !PT ;  /* 0x0000ffff38457812 */ /* 0x000fe200078ec0ff */
[----:B------:R-:W-:Y:S01]  /*90b0*/  @!P3 FMUL R97, R97, 16777216 ;  /* 0x4b8000006161b820 */ /* 0x000fe20000400000 */
[----:B------:R-:W-:Y:S01]  /*90c0*/  LOP3.LUT R104, R22, 0xffff, RZ, 0xc0, !PT ;  /* 0x0000ffff16687812 */ /* 0x000fe200078ec0ff */
[----:B------:R-:W-:Y:S01]  /*90d0*/  @!P3 FMUL R96, R96, 16777216 ;  /* 0x4b8000006060b820 */ /* 0x000fe20000400000 */
[----:B------:R-:W-:Y:S01]  /*90e0*/  LOP3.LUT R110, R64, 0xffff, RZ, 0xc0, !PT ;  /* 0x0000ffff406e7812 */ /* 0x000fe200078ec0ff */
        /* <DEDUP_REMOVED lines=8> */
[----:B------:R-:W-:Y:S01]  /*9170*/  FMUL R10, R190, R103 ;  /* 0x00000067be0a7220 */ /* 0x000fe20000400000 */
[----:B------:R-:W-:Y:S01]  /*9180*/  F2FP.SATFINITE.E4M3.F32.PACK_AB_MERGE_C R78, R79, R78, RZ ;  /* 0x0000004e4f4e723e */ /* 0x000fe200048070ff */
[----:B------:R-:W-:Y:S01]  /*9190*/  @!P3 FMUL R37, R37, 16777216 ;  /* 0x4b8000002525b820 */ /* 0x000fe20000400000 */
[----:B------:R-:W-:Y:S01]  /*91a0*/  F2FP.SATFINITE.E4M3.F32.PACK_AB_MERGE_C R82, R83, R82, RZ ;  /* 0x000000525352723e */ /* 0x000fe200048070ff */
[----:B------:R-:W-:Y:S01]  /*91b0*/  @!P3 FMUL R36, R36, 16777216 ;  /* 0x4b8000002424b820 */ /* 0x000fe20000400000 */
[----:B------:R-:W-:Y:S01]  /*91c0*/  PRMT R24, R24, 0x5410, R19 ;  /* 0x0000541018187816 */ /* 0x000fe20000000013 */
[C---:B------:R-:W-:Y:S01]  /*91d0*/  FMUL R113, R189.reuse, R113 ;  /* 0x00000071bd717220 */ /* 0x040fe20000400000 */
[----:B------:R-:W-:Y:S01]  /*91e0*/  F2FP.SATFINITE.E4M3.F32.PACK_AB_MERGE_C R14, R14, R13, RZ ;  /* 0x0000000d0e0e723e */ /* 0x000fe200048070ff */
[----:B------:R-:W-:Y:S01]  /*91f0*/  FMUL R112, R189, R112 ;  /* 0x00000070bd707220 */ /* 0x000fe20000400000 */
[----:B------:R-:W-:Y:S01]  /*9200*/  F2FP.SATFINITE.E4M3.F32.PACK_AB_MERGE_C R28, R117, R116, RZ ;  /* 0x00000074751c723e */ /* 0x000fe200048070ff */
[----:B------:R-:W-:Y:S01]  /*9210*/  FMUL R109, R189, R109 ;  /* 0x0000006dbd6d7220 */ /* 0x000fe20000400000 */
[----:B------:R-:W-:Y:S01]  /*9220*/  F2FP.SATFINITE.E4M3.F32.PACK_AB_MERGE_C R68, R129, R128, RZ ;  /* 0x000000808144723e */ /* 0x000fe200048070ff */
[----:B------:R-:W-:Y:S01]  /*9230*/  FMUL R108, R189, R108 ;  /* 0x0000006cbd6c7220 */ /* 0x000fe20000400000 */
[----:B------:R-:W-:Y:S01]  /*9240*/  PRMT R21, R21, 0x5410, R20 ;  /* 0x0000541015157816 */ /* 0x000fe20000000014 */
[----:B------:R-:W-:Y:S01]  /*9250*/  @!P3 FMUL R125, R125, 16777216 ;  /* 0x4b8000007d7db820 */ /* 0x000fe20000400000 */
[--C-:B------:R-:W-:Y:S01]  /*9260*/  PRMT R19, R102, 0x3340, R1.reuse ;  /* 0x0000334066137816 */ /* 0x100fe20000000001 */
[----:B------:R-:W-:Y:S01]  /*9270*/  @!P3 FMUL R124, R124, 16777216 ;  /* 0x4b8000007c7cb820 */ /* 0x000fe20000400000 */
[----:B------:R-:W-:Y:S01]  /*9280*/  PRMT R22, R67, 0x3340, R90 ;  /* 0x0000334043167816 */ /* 0x000fe2000000005a */
[----:B------:R-:W-:Y:S01]  /*9290*/  @!P5 FMUL R131, R131, 16777216 ;  /* 0x4b8000008383d820 */ /* 0x000fe20000400000 */
[----:B------:R-:W-:Y:S01]  /*92a0*/  F2FP.SATFINITE.E4M3.F32.PACK_AB_MERGE_C R13, R85, R84, RZ ;  /* 0x00000054550d723e */ /* 0x000fe200048070ff */
[----:B------:R-:W-:Y:S01]  /*92b0*/  @!P5 FMUL R130, R130, 16777216 ;  /* 0x4b8000008282d820 */ /* 0x000fe20000400000 */
        /* <DEDUP_REMOVED lines=9> */
[C---:B------:R-:W-:Y:S01]  /*9350*/  FMUL R97, R189.reuse, R97 ;  /* 0x00000061bd617220 */ /* 0x040fe20000400000 */
        /* <DEDUP_REMOVED lines=18> */
[----:B------:R-:W-:Y:S01]  /*9480*/  LEA.HI R230, R230, R5, RZ, 0x1f ;  /* 0x00000005e6e67211 */ /* 0x000fe200078ff8ff */
[----:B------:R-:W-:Y:S01]  /*9490*/  @!P3 FMUL R137, R137, 16777216 ;  /* 0x4b8000008989b820 */ /* 0x000fe20000400000 */
[----:B------:R-:W-:Y:S01]  /*94a0*/  @!P3 FMUL R136, R136, 16777216 ;  /* 0x4b8000008888b820 */ /* 0x000fe20000400000 */
[----:B------:R-:W-:Y:S01]  /*94b0*/  F2FP.SATFINITE.E4M3.F32.PACK_AB_MERGE_C R94, R95, R94, RZ ;  /* 0x0000005e5f5e723e */ /* 0x000fe200048070ff */
[----:B------:R-:W-:Y:S01]  /*94c0*/  FMUL R5, R189, R37 ;  /* 0x00000025bd057220 */ /* 0x000fe20000400000 */
[----:B------:R-:W-:Y:S01]  /*94d0*/  F2FP.SATFINITE.E4M3.F32.PACK_AB_MERGE_C R98, R99, R98, RZ ;  /* 0x000000626362723e */ /* 0x000fe200048070ff */
[C---:B------:R-:W-:Y:S01]  /*94e0*/  FMUL R36, R189.reuse, R36 ;  /* 0x00000024bd247220 */ /* 0x040fe20000400000 */
[----:B------:R-:W-:Y:S01]  /*94f0*/  PRMT R22, R22, 0x5410, R19 ;  /* 0x0000541016167816 */ /* 0x000fe20000000013 */
[C---:B------:R-:W-:Y:S01]  /*9500*/  FMUL R125, R189.reuse, R125 ;  /* 0x0000007dbd7d7220 */ /* 0x040fe20000400000 */
[----:B------:R-:W-:Y:S01]  /*9510*/  F2FP.SATFINITE.E4M3.F32.PACK_AB_MERGE_C R10, R10, R23, RZ ;  /* 0x000000170a0a723e */ /* 0x000fe200048070ff */
[----:B------:R-:W-:Y:S01]  /*9520*/  FMUL R124, R189, R124 ;  /* 0x0000007cbd7c7220 */ /* 0x000fe20000400000 */
[----:B------:R-:W-:Y:S01]  /*9530*/  PRMT R20, R20, 0x5410, R25 ;  /* 0x0000541014147816 */ /* 0x000fe20000000019 */
[----:B------:R-:W-:Y:S01]  /*9540*/  FMUL R131, R190, R131 ;  /* 0x00000083be837220 */ /* 0x000fe20000400000 */
[--C-:B------:R-:W-:Y:S01]  /*9550*/  PRMT R19, R128, 0x3340, R1.reuse ;  /* 0x0000334080137816 */ /* 0x100fe20000000001 */
[C---:B------:R-:W-:Y:S01]  /*9560*/  FMUL R130, R190.reuse, R130 ;  /* 0x00000082be827220 */ /* 0x040fe20000400000 */
[----:B------:R-:W-:Y:S01]  /*9570*/  PRMT R40, R75, 0x3340, R116 ;  /* 0x000033404b287816 */ /* 0x000fe20000000074 */
[C---:B------:R-:W-:Y:S01]  /*9580*/  FMUL R127, R190.reuse, R127 ;  /* 0x0000007fbe7f7220 */ /* 0x040fe20000400000 */
[----:B------:R-:W-:Y:S01]  /*9590*/  F2FP.SATFINITE.E4M3.F32.PACK_AB_MERGE_C R108, R109, R108, RZ ;  /* 0x0000006c6d6c723e */ /* 0x000fe200048070ff */
[C---:B------:R-:W-:Y:S01]  /*95a0*/  FMUL R126, R190.reuse, R126 ;  /* 0x0000007ebe7e7220 */ /* 0x040fe20000400000 */
[----:B------:R-:W-:Y:S01]  /*95b0*/  F2FP.SATFINITE.E4M3.F32.PACK_AB_MERGE_C R112, R113, R112, RZ ;  /* 0x000000707170723e */ /* 0x000fe200048070ff */
[----:B------:R-:W-:Y:S01]  /*95c0*/  FMUL R123, R190, R123 ;  /* 0x0000007bbe7b7220 */ /* 0x000fe20000400000 */
[--C-:B------:R-:W-:Y:S01]  /*95d0*/  PRMT R18, R84, 0x3340, R1.reuse ;  /* 0x0000334054127816 */ /* 0x100fe20000000001 */
[----:B------:R-:W-:Y:S01]  /*95e0*/  FMUL R122, R190, R122 ;  /* 0x0000007abe7a7220 */ /* 0x000fe20000400000 */
[----:B------:R-:W-:Y:S01]  /*95f0*/  PRMT R23, R61, 0x3340, R74 ;  /* 0x000033403d177816 */ /* 0x000fe2000000004a */
[C---:B------:R-:W-:Y:S01]  /*9600*/  FMUL R145, R189.reuse, R145 ;  /* 0x00000091bd917220 */ /* 0x040fe20000400000 */
[----:B------:R-:W-:Y:S01]  /*9610*/  PRMT R26, R132, 0x3340, R1 ;  /* 0x00003340841a7816 */ /* 0x000fe20000000001 */
[----:B------:R-:W-:Y:S01]  /*9620*/  FMUL R144, R189, R144 ;  /* 0x00000090bd907220 */ /* 0x000fe20000400000 */
[----:B------:R-:W-:Y:S01]  /*9630*/  PRMT R25, R57, 0x3340, R120 ;  /* 0x0000334039197816 */ /* 0x000fe20000000078 */
        /* <DEDUP_REMOVED lines=19> */
[----:B------:R-:W-:Y:S01]  /*9770*/  LOP3.LUT R59, R59, 0xffff, RZ, 0xc0, !PT ;  /* 0x0000ffff3b3b7812 */ /* 0x000fe200078ec0ff */
[----:B------:R-:W-:Y:S01]  /*9780*/  FMUL R147, R190, R147 ;  /* 0x00000093be937220 */ /* 0x000fe20000400000 */
[----:B------:R-:W-:Y:S01]  /*9790*/  LOP3.LUT R94, R94, 0xffff, RZ, 0xc0, !PT ;  /* 0x0000ffff5e5e7812 */ /* 0x000fe200078ec0ff */
[----:B------:R-:W-:Y:S01]  /*97a0*/  FMUL R146, R190, R146 ;  /* 0x00000092be927220 */ /* 0x000fe20000400000 */
[----:B------:R-:W-:Y:S01]  /*97b0*/  LOP3.LUT R98, R98, 0xffff, RZ, 0xc0, !PT ;  /* 0x0000ffff62627812 */ /* 0x000fe200078ec0ff */
[----:B------:R-:W-:Y:S01]  /*97c0*/  FMUL R143, R190, R143 ;  /* 0x0000008fbe8f7220 */ /* 0x000fe20000400000 */
[----:B------:R-:W-:Y:S01]  /*97d0*/  PRMT R40, R40, 0x5410, R19 ;  /* 0x0000541028287816 */ /* 0x000fe20000000013 */
[C---:B------:R-:W-:Y:S01]  /*97e0*/  FMUL R142, R190.reuse, R142 ;  /* 0x0000008ebe8e7220 */ /* 0x040fe20000400000 */
[----:B------:R-:W-:Y:S01]  /*97f0*/  F2FP.SATFINITE.E4M3.F32.PACK_AB_MERGE_C R5, R5, R36, RZ ;  /* 0x000000240505723e */ /* 0x000fe200048070ff */
[C---:B------:R-:W-:Y:S01]  /*9800*/  FMUL R139, R190.reuse, R139 ;  /* 0x0000008bbe8b7220 */ /* 0x040fe20000400000 */
[----:B------:R-:W-:Y:S01]  /*9810*/  PRMT R23, R23, 0x5410, R18 ;  /* 0x0000541017177816 */ /* 0x000fe20000000012 */
[----:B------:R-:W-:Y:S01]  /*9820*/  FMUL R138, R190, R138 ;  /* 0x0000008abe8a7220 */ /* 0x000fe20000400000 */
[----:B------:R-:W-:Y:S01]  /*9830*/  PRMT R19, R25, 0x5410, R26 ;  /* 0x0000541019137816 */ /* 0x000fe2000000001a */
[----:B------:R-:W-:Y:S01]  /*9840*/  IMAD.IADD R4, R9, 0x1, -R4 ;  /* 0x0000000109047824 */ /* 0x000fe200078e0a04 */
[----:B------:R-:W-:Y:S01]  /*9850*/  LOP3.LUT R51, R51, 0xffff, RZ, 0xc0, !PT ;  /* 0x0000ffff33337812 */ /* 0x000fe200078ec0ff */
[----:B------:R-:W-:Y:S01]  /*9860*/  IMAD.IADD R7, R8, 0x1, -R7 ;  /* 0x0000000108077824 */ /* 0x000fe200078e0a07 */
[----:B------:R-:W-:Y:S01]  /*9870*/  LOP3.LUT R58, R108, 0xffff, RZ, 0xc0, !PT ;  /* 0x0000ffff6c3a7812 */ /* 0x000fe200078ec0ff */
[----:B------:R-:W3:Y:S01]  /*9880*/  LDC R60, c[0x0][0x278] ;  /* 0x00009e00ff3c7b82 */ /* 0x000ee20000000800 */
[----:B------:R-:W-:Y:S01]  /*9890*/  LOP3.LUT R62, R112, 0xffff, RZ, 0xc0, !PT ;  /* 0x0000ffff703e7812 */ /* 0x000fe200078ec0ff */
[----:B------:R-:W-:Y:S01]  /*98a0*/  @!P3 FMUL R149, R149, 16777216 ;  /* 0x4b8000009595b820 */ /* 0x000fe20000400000 */
[----:B------:R-:W-:Y:S01]  /*98b0*/  F2FP.SATFINITE.E4M3.F32.PACK_AB_MERGE_C R124, R125, R124, RZ ;  /* 0x0000007c7d7c723e */ /* 0x000fe200048070ff */
[----:B------:R-:W-:Y:S01]  /*98c0*/  @!P3 FMUL R148, R148, 16777216 ;  /* 0x4b8000009494b820 */ /* 0x000fe20000400000 */
[--C-:B------:R-:W-:Y:S01]  /*98d0*/  PRMT R35, R114, 0x3340, R1.reuse ;  /* 0x0000334072237816 */ /* 0x100fe20000000001 */
[----:B------:R-:W-:Y:S01]  /*98e0*/  @!P5 FMUL R119, R119, 16777216 ;  /* 0x4b8000007777d820 */ /* 0x000fe20000400000 */
[----:B------:R-:W-:Y:S01]  /*98f0*/  PRMT R18, R73, 0x3340, R106 ;  /* 0x0000334049127816 */ /* 0x000fe2000000006a */
[----:B------:R-:W-:Y:S01]  /*9900*/  @!P5 FMUL R118, R118, 16777216 ;  /* 0x4b8000007676d820 */ /* 0x000fe20000400000 */
[--C-:B------:R-:W-:Y:S01]  /*9910*/  PRMT R25, R42, 0x3340, R1.reuse ;  /* 0x000033402a197816 */ /* 0x100fe20000000001 */
[C---:B------:R-:W-:Y:S01]  /*9920*/  FMUL R119, R190.reuse, R119 ;  /* 0x00000077be777220 */ /* 0x040fe20000400000 */
[----:B------:R-:W-:Y:S01]  /*9930*/  PRMT R36, R45, 0x3340, R64 ;  /* 0x000033402d247816 */ /* 0x000fe20000000040 */
[----:B------:R-:W-:Y:S01]  /*9940*/  FMUL R118, R190, R118 ;  /* 0x00000076be767220 */ /* 0x000fe20000400000 */
[----:B------:R-:W-:Y:S01]  /*9950*/  F2FP.SATFINITE.E4M3.F32.PACK_AB_MERGE_C R122, R123, R122, RZ ;  /* 0x0000007a7b7a723e */ /* 0x000fe200048070ff */
[----:B------:R-:W-:Y:S01]  /*9960*/  @!P5 FMUL R135, R135, 16777216 ;  /* 0x4b8000008787d820 */ /* 0x000fe20000400000 */
[----:B------:R-:W-:Y:S01]  /*9970*/  F2FP.SATFINITE.E4M3.F32.PACK_AB_MERGE_C R126, R127, R126, RZ ;  /* 0x0000007e7f7e723e */ /* 0x000fe200048070ff */
[----:B------:R-:W-:Y:S01]  /*9980*/  @!P5 FMUL R134, R134, 16777216 ;  /* 0x4b8000008686d820 */ /* 0x000fe20000400000 */
[----:B------:R-:W-:Y:S01]  /*9990*/  F2FP.SATFINITE.E4M3.F32.PACK_AB_MERGE_C R130, R131, R130, RZ ;  /* 0x000000828382723e */ /* 0x000fe200048070ff */
[----:B------:R-:W-:Y:S01]  /*99a0*/  FMUL R135, R190, R135 ;  /* 0x00000087be877220 */ /* 0x000fe20000400000 */
[----:B------:R-:W-:Y:S01]  /*99b0*/  LOP3.LUT R88, R88, 0xffff, RZ, 0xc0, !PT ;  /* 0x0000ffff58587812 */ /* 0x000fe200078ec0ff */
[----:B------:R-:W-:Y:S01]  /*99c0*/  FMUL R134, R190, R134 ;  /* 0x00000086be867220 */ /* 0x000fe20000400000 */
[----:B------:R-:W-:Y:S01]  /*99d0*/  LOP3.LUT R56, R96, 0xffff, RZ, 0xc0, !PT ;  /* 0x0000ffff60387812 */ /* 0x000fe200078ec0ff */
[----:B------:R-:W-:Y:S01]  /*99e0*/  @!P5 FMUL R151, R151, 16777216 ;  /* 0x4b8000009797d820 */ /* 0x000fe20000400000 */
[----:B------:R-:W-:Y:S01]  /*99f0*/  LOP3.LUT R77, R92, 0xffff, RZ, 0xc0, !PT ;  /* 0x0000ffff5c4d7812 */ /* 0x000fe200078ec0ff */
[----:B------:R-:W-:Y:S01]  /*9a00*/  @!P5 FMUL R150, R150, 16777216 ;  /* 0x4b8000009696d820 */ /* 0x000fe20000400000 */
[----:B------:R-:W-:Y:S01]  /*9a10*/  PRMT R26, R98, 0x3340, R1 ;  /* 0x00003340621a7816 */ /* 0x000fe20000000001 */
[----:B------:R-:W-:Y:S01]  /*9a20*/  FMUL R149, R189, R149 ;  /* 0x00000095bd957220 */ /* 0x000fe20000400000 */
[----:B------:R-:W-:Y:S01]  /*9a30*/  PRMT R39, R59, 0x3340, R94 ;  /* 0x000033403b277816 */ /* 0x000fe2000000005e */
[----:B------:R-:W-:Y:S01]  /*9a40*/  FMUL R148, R189, R148 ;  /* 0x00000094bd947220 */ /* 0x000fe20000400000 */
[----:B------:R-:W-:Y:S01]  /*9a50*/  F2FP.SATFINITE.E4M3.F32.PACK_AB_MERGE_C R41, R137, R136, RZ ;  /* 0x000000888929723e */ /* 0x000fe200048070ff */
[C---:B------:R-:W-:Y:S01]  /*9a60*/  FMUL R151, R190.reuse, R151 ;  /* 0x00000097be977220 */ /* 0x040fe20000400000 */
[----:B------:R-:W-:Y:S01]  /*9a70*/  F2FP.SATFINITE.E4M3.F32.PACK_AB_MERGE_C R52, R141, R140, RZ ;  /* 0x0000008c8d34723e */ /* 0x000fe200048070ff */
[----:B------:R-:W-:Y:S01]  /*9a80*/  FMUL R150, R190, R150 ;  /* 0x00000096be967220 */ /* 0x000fe20000400000 */
[----:B------:R-:W-:-:S02]  /*9a90*/  F2FP.SATFINITE.E4M3.F32.PACK_AB_MERGE_C R144, R145, R144, RZ ;  /* 0x000000909190723e */ /* 0x000fc400048070ff */
[----:B------:R-:W-:Y:S02]  /*9aa0*/  PRMT R30, R62, 0x3340, R1 ;  /* 0x000033403e1e7816 */ /* 0x000fe40000000001 */
[----:B------:R-:W-:Y:S02]  /*9ab0*/  PRMT R37, R51, 0x3340, R58 ;  /* 0x0000334033257816 */ /* 0x000fe4000000003a */
[----:B------:R-:W-:Y:S02]  /*9ac0*/  PRMT R18, R18, 0x5410, R35 ;  /* 0x0000541012127816 */ /* 0x000fe40000000023 */
[----:B------:R-:W-:Y:S02]  /*9ad0*/  PRMT R36, R36, 0x5410, R25 ;  /* 0x0000541024247816 */ /* 0x000fe40000000019 */
[----:B------:R-:W-:Y:S02]  /*9ae0*/  LOP3.LUT R47, R47, 0xffff, RZ, 0xc0, !PT ;  /* 0x0000ffff2f2f7812 */ /* 0x000fe400078ec0ff */
[----:B------:R-:W-:-:S02]  /*9af0*/  LOP3.LUT R66, R124, 0xffff, RZ, 0xc0, !PT ;  /* 0x0000ffff7c427812 */ /* 0x000fc400078ec0ff */
[----:B------:R-:W-:Y:S02]  /*9b00*/  LOP3.LUT R68, R68, 0xffff, RZ, 0xc0, !PT ;  /* 0x0000ffff44447812 */ /* 0x000fe400078ec0ff */
[----:B------:R-:W-:Y:S02]  /*9b10*/  PRMT R35, R56, 0x3340, R1 ;  /* 0x0000334038237816 */ /* 0x000fe40000000001 */
[----:B------:R-:W-:Y:S02]  /*9b20*/  PRMT R38, R88, 0x3340, R77 ;  /* 0x0000334058267816 */ /* 0x000fe4000000004d */
[----:B------:R-:W-:Y:S02]  /*9b30*/  PRMT R39, R39, 0x5410, R26 ;  /* 0x0000541027277816 */ /* 0x000fe4000000001a */
[----:B------:R-:W-:Y:S02]  /*9b40*/  LOP3.LUT R25, R122, 0xffff, RZ, 0xc0, !PT ;  /* 0x0000ffff7a197812 */ /* 0x000fe400078ec0ff */
[----:B------:R-:W-:-:S02]  /*9b50*/  LOP3.LUT R44, R126, 0xffff, RZ, 0xc0, !PT ;  /* 0x0000ffff7e2c7812 */ /* 0x000fc400078ec0ff */
[----:B------:R-:W-:Y:S02]  /*9b60*/  LOP3.LUT R48, R130, 0xffff, RZ, 0xc0, !PT ;  /* 0x0000ffff82307812 */ /* 0x000fe400078ec0ff */
[----:B------:R-:W-:Y:S02]  /*9b70*/  LOP3.LUT R41, R41, 0xffff, RZ, 0xc0, !PT ;  /* 0x0000ffff29297812 */ /* 0x000fe400078ec0ff */
[----:B------:R-:W-:Y:S02]  /*9b80*/  LOP3.LUT R26, R144, 0xffff, RZ, 0xc0, !PT ;  /* 0x0000ffff901a7812 */ /* 0x000fe400078ec0ff */
[----:B------:R-:W-:Y:S02]  /*9b90*/  LOP3.LUT R52, R52, 0xffff, RZ, 0xc0, !PT ;  /* 0x0000ffff34347812 */ /* 0x000fe400078ec0ff */
[----:B------:R-:W-:Y:S02]  /*9ba0*/  PRMT R37, R37, 0x5410, R30 ;  /* 0x0000541025257816 */ /* 0x000fe4000000001e */
[----:B------:R-:W-:-:S02]  /*9bb0*/  PRMT R30, R68, 0x3340, R1 ;  /* 0x00003340441e7816 */ /* 0x000fc40000000001 */
[----:B------:R-:W-:Y:S02]  /*9bc0*/  PRMT R31, R47, 0x3340, R66 ;  /* 0x000033402f1f7816 */ /* 0x000fe40000000042 */
[----:B------:R-:W-:Y:S02]  /*9bd0*/  PRMT R38, R38, 0x5410, R35 ;  /* 0x0000541026267816 */ /* 0x000fe40000000023 */
[--C-:B------:R-:W-:Y:S02]  /*9be0*/  PRMT R34, R48, 0x3340, R1.reuse ;  /* 0x0000334030227816 */ /* 0x100fe40000000001 */
[----:B------:R-:W-:Y:S02]  /*9bf0*/  PRMT R27, R25, 0x3340, R44 ;  /* 0x00003340191b7816 */ /* 0x000fe4000000002c */
[----:B------:R-:W-:Y:S02]  /*9c00*/  PRMT R46, R26, 0x3340, R1 ;  /* 0x000033401a2e7816 */ /* 0x000fe40000000001 */
[----:B------:R-:W-:-:S02]  /*9c10*/  PRMT R35, R41, 0x3340, R52 ;  /* 0x0000334029237816 */ /* 0x000fc40000000034 */
[----:B------:R-:W-:Y:S02]  /*9c20*/  F2FP.SATFINITE.E4M3.F32.PACK_AB_MERGE_C R138, R139, R138, RZ ;  /* 0x0000008a8b8a723e */ /* 0x000fe400048070ff */
[----:B------:R-:W-:Y:S02]  /*9c30*/  F2FP.SATFINITE.E4M3.F32.PACK_AB_MERGE_C R142, R143, R142, RZ ;  /* 0x0000008e8f8e723e */ /* 0x000fe400048070ff */
[----:B------:R-:W-:Y:S02]  /*9c40*/  F2FP.SATFINITE.E4M3.F32.PACK_AB_MERGE_C R146, R147, R146, RZ ;  /* 0x000000929392723e */ /* 0x000fe400048070ff */
[----:B------:R-:W-:Y:S02]  /*9c50*/  PRMT R31, R31, 0x5410, R30 ;  /* 0x000054101f1f7816 */ /* 0x000fe4000000001e */
[----:B------:R-:W-:Y:S02]  /*9c60*/  PRMT R30, R27, 0x5410, R34 ;  /* 0x000054101b1e7816 */ /* 0x000fe40000000022 */
[----:B------:R-:W-:-:S02]  /*9c70*/  PRMT R34, R35, 0x5410, R46 ;  /* 0x0000541023227816 */ /* 0x000fc4000000002e */
[----:B------:R-:W-:Y:S02]  /*9c80*/  LOP3.LUT R27, R138, 0xffff, RZ, 0xc0, !PT ;  /* 0x0000ffff8a1b7812 */ /* 0x000fe400078ec0ff */
[----:B------:R-:W-:Y:S02]  /*9c90*/  LOP3.LUT R50, R142, 0xffff, RZ, 0xc0, !PT ;  /* 0x0000ffff8e327812 */ /* 0x000fe400078ec0ff */
[----:B------:R-:W-:Y:S02]  /*9ca0*/  LOP3.LUT R46, R146, 0xffff, RZ, 0xc0, !PT ;  /* 0x0000ffff922e7812 */ /* 0x000fe400078ec0ff */
[----:B------:R-:W-:Y:S02]  /*9cb0*/  SHF.R.U32.HI R35, RZ, 0x8, R43 ;  /* 0x00000008ff237819 */ /* 0x000fe4000001162b */
[----:B------:R-:W-:Y:S02]  /*9cc0*/  SHF.R.U32.HI R43, RZ, 0x8, R54 ;  /* 0x00000008ff2b7819 */ /* 0x000fe40000011636 */
[----:B------:R-:W-:-:S02]  /*9cd0*/  SHF.R.U32.HI R53, RZ, 0x8, R70 ;  /* 0x00000008ff357819 */ /* 0x000fc40000011646 */
[----:B------:R-:W-:Y:S02]  /*9ce0*/  PRMT R72, R46, 0x3340, R1 ;  /* 0x000033402e487816 */ /* 0x000fe40000000001 */
[----:B------:R-:W-:Y:S02]  /*9cf0*/  PRMT R55, R27, 0x3340, R50 ;  /* 0x000033401b377816 */ /* 0x000fe40000000032 */
[----:B------:R-:W-:Y:S02]  /*9d00*/  LOP3.LUT R43, R43, 0xffff, RZ, 0xc0, !PT ;  /* 0x0000ffff2b2b7812 */ /* 0x000fe400078ec0ff */
[----:B------:R-:W-:Y:S02]  /*9d10*/  LOP3.LUT R54, R35, 0xffff, RZ, 0xc0, !PT ;  /* 0x0000ffff23367812 */ /* 0x000fe400078ec0ff */
[----:B------:R-:W-:Y:S02]  /*9d20*/  LOP3.LUT R70, R53, 0xffff, RZ, 0xc0, !PT ;  /* 0x0000ffff35467812 */ /* 0x000fe400078ec0ff */
[----:B------:R-:W-:-:S02]  /*9d30*/  PRMT R35, R55, 0x5410, R72 ;  /* 0x0000541037237816 */ /* 0x000fc40000000048 */
[----:B------:R-:W-:Y:S02]  /*9d40*/  SHF.R.U32.HI R53, RZ, 0x8, R61 ;  /* 0x00000008ff357819 */ /* 0x000fe4000001163d */
[----:B------:R-:W-:Y:S02]  /*9d50*/  SHF.R.U32.HI R55, RZ, 0x8, R74 ;  /* 0x00000008ff377819 */ /* 0x000fe4000001164a */
[----:B------:R-:W-:Y:S02]  /*9d60*/  SHF.R.U32.HI R61, RZ, 0x8, R84 ;  /* 0x00000008ff3d7819 */ /* 0x000fe40000011654 */
[----:B------:R-:W-:Y:S02]  /*9d70*/  SHF.R.U32.HI R63, RZ, 0x8, R63 ;  /* 0x00000008ff3f7819 */ /* 0x000fe4000001163f */
[----:B------:R-:W-:Y:S02]  /*9d80*/  SHF.R.U32.HI R65, RZ, 0x8, R86 ;  /* 0x00000008ff417819 */ /* 0x000fe40000011656 */
[----:B------:R-:W-:-:S02]  /*9d90*/  PRMT R43, R54, 0x3340, R43 ;  /* 0x00003340362b7816 */ /* 0x000fc4000000002b */
[----:B------:R-:W-:Y:S02]  /*9da0*/  PRMT R54, R70, 0x3340, R1 ;  /* 0x0000334046367816 */ /* 0x000fe40000000001 */
[----:B------:R-:W-:Y:S02]  /*9db0*/  LOP3.LUT R55, R55, 0xffff, RZ, 0xc0, !PT ;  /* 0x0000ffff37377812 */ /* 0x000fe400078ec0ff */
[----:B------:R-:W-:Y:S02]  /*9dc0*/  LOP3.LUT R70, R53, 0xffff, RZ, 0xc0, !PT ;  /* 0x0000ffff35467812 */ /* 0x000fe400078ec0ff */
[----:B------:R-:W-:Y:S02]  /*9dd0*/  LOP3.LUT R72, R61, 0xffff, RZ, 0xc0, !PT ;  /* 0x0000ffff3d487812 */ /* 0x000fe400078ec0ff */
[----:B------:R-:W-:Y:S02]  /*9de0*/  LOP3.LUT R65, R65, 0xffff, RZ, 0xc0, !PT ;  /* 0x0000ffff41417812 */ /* 0x000fe400078ec0ff */
[----:B------:R-:W-:-:S02]  /*9df0*/  LOP3.LUT R74, R63, 0xffff, RZ, 0xc0, !PT ;  /* 0x0000ffff3f4a7812 */ /* 0x000fc400078ec0ff */
[----:B------:R-:W-:Y:S02]  /*9e00*/  SHF.R.U32.HI R63, RZ, 0x8, R90 ;  /* 0x00000008ff3f7819 */ /* 0x000fe4000001165a */
[----:B------:R-:W-:Y:S02]  /*9e10*/  SHF.R.U32.HI R61, RZ, 0x8, R67 ;  /* 0x00000008ff3d7819 */ /* 0x000fe40000011643 */
[----:B------:R-:W-:Y:S02]  /*9e20*/  PRMT R53, R70, 0x3340, R55 ;  /* 0x0000334046357816 */ /* 0x000fe40000000037 */
[----:B------:R-:W-:Y:S02]  /*9e30*/  PRMT R55, R74, 0x3340, R65 ;  /* 0x000033404a377816 */ /* 0x000fe40000000041 */
[----:B------:R-:W-:Y:S02]  /*9e40*/  SHF.R.U32.HI R65, RZ, 0x8, R100 ;  /* 0x00000008ff417819 */ /* 0x000fe40000011664 */
[----:B------:R-:W-:-:S02]  /*9e50*/  SHF.R.U32.HI R67, RZ, 0x8, R102 ;  /* 0x00000008ff437819 */ /* 0x000fc40000011666 */
[----:B------:R-:W-:Y:S02]  /*9e60*/  LOP3.LUT R63, R63, 0xffff, RZ, 0xc0, !PT ;  /* 0x0000ffff3f3f7812 */ /* 0x000fe400078ec0ff */
[----:B------:R-:W-:Y:S02]  /*9e70*/  LOP3.LUT R74, R61, 0xffff, RZ, 0xc0, !PT ;  /* 0x0000ffff3d4a7812 */ /* 0x000fe400078ec0ff */
[----:B------:R-:W-:Y:S02]  /*9e80*/  PRMT R70, R72, 0x3340, R1 ;  /* 0x0000334048467816 */ /* 0x000fe40000000001 */
[----:B------:R-:W-:Y:S02]  /*9e90*/  LOP3.LUT R72, R65, 0xffff, RZ, 0xc0, !PT ;  /* 0x0000ffff41487812 */ /* 0x000fe400078ec0ff */
[----:B------:R-:W-:Y:S02]  /*9ea0*/  LOP3.LUT R76, R67, 0xffff, RZ, 0xc0, !PT ;  /* 0x0000ffff434c7812 */ /* 0x000fe400078ec0ff */
[----:B------:R-:W-:-:S02]  /*9eb0*/  PRMT R74, R74, 0x3340, R63 ;  /* 0x000033404a4a7816 */ /* 0x000fc4000000003f */
[----:B------:R-:W-:Y:S02]  /*9ec0*/  SHF.R.U32.HI R61, RZ, 0x8, R69 ;  /* 0x00000008ff3d7819 */ /* 0x000fe40000011645 */
[----:B------:R-:W-:Y:S02]  /*9ed0*/  SHF.R.U32.HI R65, RZ, 0x8, R104 ;  /* 0x00000008ff417819 */ /* 0x000fe40000011668 */
[----:B------:R-:W-:Y:S02]  /*9ee0*/  SHF.R.U32.HI R63, RZ, 0x8, R73 ;  /* 0x00000008ff3f7819 */ /* 0x000fe40000011649 */
[----:B------:R-:W-:Y:S02]  /*9ef0*/  SHF.R.U32.HI R67, RZ, 0x8, R106 ;  /* 0x00000008ff437819 */ /* 0x000fe4000001166a */
[----:B------:R-:W-:Y:S02]  /*9f00*/  PRMT R71, R76, 0x3340, R1 ;  /* 0x000033404c477816 */ /* 0x000fe40000000001 */
[----:B------:R-:W-:-:S02]  /*9f10*/  LOP3.LUT R65, R65, 0xffff, RZ, 0xc0, !PT ;  /* 0x0000ffff41417812 */ /* 0x000fc400078ec0ff */
[----:B------:R-:W-:Y:S02]  /*9f20*/  LOP3.LUT R76, R61, 0xffff, RZ, 0xc0, !PT ;  /* 0x0000ffff3d4c7812 */ /* 0x000fe400078ec0ff */
[----:B------:R-:W-:Y:S02]  /*9f30*/  LOP3.LUT R67, R67, 0xffff, RZ, 0xc0, !PT ;  /* 0x0000ffff43437812 */ /* 0x000fe400078ec0ff */
[----:B------:R-:W-:Y:S02]  /*9f40*/  LOP3.LUT R80, R63, 0xffff, RZ, 0xc0, !PT ;  /* 0x0000ffff3f507812 */ /* 0x000fe400078ec0ff */
[----:B------:R-:W-:Y:S02]  /*9f50*/  SHF.R.U32.HI R63, RZ, 0x8, R75 ;  /* 0x00000008ff3f7819 */ /* 0x000fe4000001164b */
[----:B------:R-:W-:Y:S02]  /*9f60*/  PRMT R76, R76, 0x3340, R65 ;  /* 0x000033404c4c7816 */ /* 0x000fe40000000041 */
[----:B------:R-:W-:-:S02]  /*9f70*/  PRMT R73, R80, 0x3340, R67 ;  /* 0x0000334050497816 */ /* 0x000fc40000000043 */
[----:B------:R-:W-:Y:S02]  /*9f80*/  SHF.R.U32.HI R65, RZ, 0x8, R116 ;  /* 0x00000008ff417819 */ /* 0x000fe40000011674 */
[----:B------:R-:W-:Y:S02]  /*9f90*/  LOP3.LUT R80, R63, 0xffff, RZ, 0xc0, !PT ;  /* 0x0000ffff3f507812 */ /* 0x000fe400078ec0ff */
[----:B------:R-:W-:Y:S02]  /*9fa0*/  SHF.R.U32.HI R63, RZ, 0x8, R132 ;  /* 0x00000008ff3f7819 */ /* 0x000fe40000011684 */
[----:B------:R-:W-:Y:S02]  /*9fb0*/  SHF.R.U32.HI R62, RZ, 0x8, R62 ;  /* 0x00000008ff3e7819 */ /* 0x000fe4000001163e */
[----:B------:R-:W-:Y:S02]  /*9fc0*/  LOP3.LUT R65, R65, 0xffff, RZ, 0xc0, !PT ;  /* 0x0000ffff41417812 */ /* 0x000fe400078ec0ff */
[----:B------:R-:W-:-:S02]  /*9fd0*/  SHF.R.U32.HI R25, RZ, 0x8, R25 ;  /* 0x00000008ff197819 */ /* 0x000fc40000011619 */
[----:B------:R-:W-:Y:S02]  /*9fe0*/  SHF.R.U32.HI R44, RZ, 0x8, R44 ;  /* 0x00000008ff2c7819 */ /* 0x000fe4000001162c */
[----:B------:R-:W-:Y:S02]  /*9ff0*/  SHF.R.U32.HI R26, RZ, 0x8, R26 ;  /* 0x00000008ff1a7819 */ /* 0x000fe4000001161a */
[----:B------:R-:W-:Y:S02]  /*a000*/  SHF.R.U32.HI R57, RZ, 0x8, R57 ;  /* 0x00000008ff397819 */ /* 0x000fe40000011639 */
[----:B------:R-:W-:Y:S02]  /*a010*/  LOP3.LUT R84, R63, 0xffff, RZ, 0xc0, !PT ;  /* 0x0000ffff3f547812 */ /* 0x000fe400078ec0ff */
[----:B------:R-:W-:Y:S02]  /*a020*/  SHF.R.U32.HI R59, RZ, 0x8, R59 ;  /* 0x00000008ff3b7819 */ /* 0x000fe4000001163b */
[----:B------:R-:W-:-:S02]  /*a030*/  LOP3.LUT R62, R62, 0xffff, RZ, 0xc0, !PT ;  /* 0x0000ffff3e3e7812 */ /* 0x000fc400078ec0ff */
[----:B------:R-:W-:Y:S02]  /*a040*/  PRMT R75, R80, 0x3340, R65 ;  /* 0x00003340504b7816 */ /* 0x000fe40000000041 */
[----:B------:R-:W-:Y:S02]  /*a050*/  LOP3.LUT R44, R44, 0xffff, RZ, 0xc0, !PT ;  /* 0x0000ffff2c2c7812 */ /* 0x000fe400078ec0ff */
[----:B------:R-:W-:Y:S02]  /*a060*/  LOP3.LUT R25, R25, 0xffff, RZ, 0xc0, !PT ;  /* 0x0000ffff19197812 */ /* 0x000fe400078ec0ff */
[----:B------:R-:W-:Y:S02]  /*a070*/  LOP3.LUT R26, R26, 0xffff, RZ, 0xc0, !PT ;  /* 0x0000ffff1a1a7812 */ /* 0x000fe400078ec0ff */
[----:B------:R-:W-:Y:S02]  /*a080*/  LOP3.LUT R80, R57, 0xffff, RZ, 0xc0, !PT ;  /* 0x0000ffff39507812 */ /* 0x000fe400078ec0ff */
[----:B------:R-:W-:-:S02]  /*a090*/  PRMT R86, R84, 0x3340, R1 ;  /* 0x0000334054567816 */ /* 0x000fc40000000001 */
[----:B------:R-:W-:Y:S02]  /*a0a0*/  SHF.R.U32.HI R57, RZ, 0x8, R56 ;  /* 0x00000008ff397819 */ /* 0x000fe40000011638 */
[----:B------:R-:W-:Y:S02]  /*a0b0*/  LOP3.LUT R84, R59, 0xffff, RZ, 0xc0, !PT ;  /* 0x0000ffff3b547812 */ /* 0x000fe400078ec0ff */
[----:B------:R-:W-:Y:S02]  /*a0c0*/  SHF.R.U32.HI R56, RZ, 0x8, R94 ;  /* 0x00000008ff387819 */ /* 0x000fe4000001165e */
[----:B------:R-:W-:Y:S02]  /*a0d0*/  PRMT R59, R62, 0x3340, R1 ;  /* 0x000033403e3b7816 */ /* 0x000fe40000000001 */
[----:B------:R-:W-:Y:S02]  /*a0e0*/  SHF.R.U32.HI R50, RZ, 0x8, R50 ;  /* 0x00000008ff327819 */ /* 0x000fe40000011632 */
[----:B------:R-:W-:-:S02]  /*a0f0*/  SHF.R.U32.HI R27, RZ, 0x8, R27 ;  /* 0x00000008ff1b7819 */ /* 0x000fc4000001161b */
[----:B------:R-:W-:Y:S01]  /*a100*/  PRMT R62, R25, 0x3340, R44 ;  /* 0x00003340193e7816 */ /* 0x000fe2000000002c */
[----:B------:R-:W-:Y:S01]  /*a110*/  FADD R25, R4, -1 ;  /* 0xbf80000004197421 */ /* 0x000fe20000000000 */
[----:B------:R-:W-:Y:S01]  /*a120*/  PRMT R94, R26, 0x3340, R1 ;  /* 0x000033401a5e7816 */ /* 0x000fe20000000001 */
[----:B------:R-:W-:Y:S01]  /*a130*/  IMAD.MOV.U32 R26, RZ, RZ, 0x3dc6b27f ;  /* 0x3dc6b27fff1a7424 */ /* 0x000fe200078e00ff */
[----:B------:R-:W-:Y:S02]  /*a140*/  SHF.R.U32.HI R69, RZ, 0x8, R110 ;  /* 0x00000008ff457819 */ /* 0x000fe4000001166e */
[----:B------:R-:W-:Y:S01]  /*a150*/  LOP3.LUT R50, R50, 0xffff, RZ, 0xc0, !PT ;  /* 0x0000ffff32327812 */ /* 0x000fe200078ec0ff */
[----:B------:R-:W-:Y:S01]  /*a160*/  FFMA.FTZ R4, R25, R26, -0.16845393180847167969 ;  /* 0xbe2c7f3019047423 */ /* 0x000fe2000001001a */
[----:B------:R-:W-:Y:S02]  /*a170*/  LOP3.LUT R27, R27, 0xffff, RZ, 0xc0, !PT ;  /* 0x0000ffff1b1b7812 */ /* 0x000fe400078ec0ff */
[----:B------:R-:W-:Y:S01]  /*a180*/  LOP3.LUT R78, R69, 0xffff, RZ, 0xc0, !PT ;  /* 0x0000ffff454e7812 */ /* 0x000fe200078ec0ff */
[----:B------:R-:W-:Y:S01]  /*a190*/  FFMA.FTZ R4, R25, R4, 0.1716887056827545166 ;  /* 0x3e2fcf2a19047423 */ /* 0x000fe20000010004 */
[----:B------:R-:W-:-:S02]  /*a1a0*/  SHF.R.U32.HI R61, RZ, 0x8, R114 ;  /* 0x00000008ff3d7819 */ /* 0x000fc40000011672 */
[----:B------:R-:W-:Y:S01]  /*a1b0*/  PRMT R81, R27, 0x3340, R50 ;  /* 0x000033401b517816 */ /* 0x000fe20000000032 */
[----:B------:R-:W-:Y:S01]  /*a1c0*/  FADD R27, R7, -1 ;  /* 0xbf800000071b7421 */ /* 0x000fe20000000000 */
[----:B------:R-:W-:Y:S01]  /*a1d0*/  PRMT R69, R78, 0x3340, R1 ;  /* 0x000033404e457816 */ /* 0x000fe20000000001 */
[----:B------:R-:W-:Y:S01]  /*a1e0*/  FFMA.FTZ R4, R25, R4, -0.17900948226451873779 ;  /* 0xbe374e4319047423 */ /* 0x000fe20000010004 */
[----:B------:R-:W-:Y:S01]  /*a1f0*/  SHF.R.U32.HI R67, RZ, 0x8, R128 ;  /* 0x00000008ff437819 */ /* 0x000fe20000011680 */
[----:B------:R-:W-:Y:S01]  /*a200*/  FFMA.FTZ R26, R27, R26, -0.16845393180847167969 ;  /* 0xbe2c7f301b1a7423 */ /* 0x000fe2000001001a */
[----:B------:R-:W-:Y:S01]  /*a210*/  LOP3.LUT R78, R61, 0xffff, RZ, 0xc0, !PT ;  /* 0x0000ffff3d4e7812 */ /* 0x000fe200078ec0ff */
[----:B------:R-:W-:Y:S01]  /*a220*/  FFMA.FTZ R4, R25, R4, 0.20512372255325317383 ;  /* 0x3e520bf419047423 */ /* 0x000fe20000010004 */
[----:B------:R-:W-:Y:S01]  /*a230*/  SHF.R.U32.HI R61, RZ, 0x8, R120 ;  /* 0x00000008ff3d7819 */ /* 0x000fe20000011678 */
[----:B------:R-:W-:Y:S01]  /*a240*/  FFMA.FTZ R26, R27, R26, 0.1716887056827545166 ;  /* 0x3e2fcf2a1b1a7423 */ /* 0x000fe2000001001a */
[----:B------:R-:W-:Y:S01]  /*a250*/  LOP3.LUT R82, R67, 0xffff, RZ, 0xc0, !PT ;  /* 0x0000ffff43527812 */ /* 0x000fe200078ec0ff */
[----:B------:R-:W-:Y:S01]  /*a260*/  FFMA.FTZ R4, R25, R4, -0.24046532809734344482 ;  /* 0xbe763c8b19047423 */ /* 0x000fe20000010004 */
[----:B------:R-:W-:Y:S01]  /*a270*/  SHF.R.U32.HI R65, RZ, 0x8, R88 ;  /* 0x00000008ff417819 */ /* 0x000fe20000011658 */
[----:B------:R-:W-:Y:S01]  /*a280*/  FFMA.FTZ R26, R27, R26, -0.17900948226451873779 ;  /* 0xbe374e431b1a7423 */ /* 0x000fe2000001001a */
[----:B------:R-:W-:Y:S01]  /*a290*/  SHF.R.U32.HI R67, RZ, 0x8, R77 ;  /* 0x00000008ff437819 */ /* 0x000fe2000001164d */
[----:B------:R-:W-:Y:S01]  /*a2a0*/  FFMA.FTZ R4, R25, R4, 0.28857114911079406738 ;  /* 0x3e93bf9919047423 */ /* 0x000fe20000010004 */
[----:B------:R-:W-:Y:S01]  /*a2b0*/  LOP3.LUT R61, R61, 0xffff, RZ, 0xc0, !PT ;  /* 0x0000ffff3d3d7812 */ /* 0x000fe200078ec0ff */
[----:B------:R-:W-:Y:S01]  /*a2c0*/  FFMA.FTZ R26, R27, R26, 0.20512372255325317383 ;  /* 0x3e520bf41b1a7423 */ /* 0x000fe2000001001a */
[----:B------:R-:W-:Y:S01]  /*a2d0*/  SHF.R.U32.HI R42, RZ, 0x8, R42 ;  /* 0x00000008ff2a7819 */ /* 0x000fe2000001162a */
[----:B------:R-:W-:Y:S01]  /*a2e0*/  FFMA.FTZ R4, R25, R4, -0.36067417263984680176 ;  /* 0xbeb8aa4919047423 */ /* 0x000fe20000010004 */
[----:B------:R-:W-:Y:S01]  /*a2f0*/  SHF.R.U32.HI R66, RZ, 0x8, R66 ;  /* 0x00000008ff427819 */ /* 0x000fe20000011642 */
[----:B------:R-:W-:Y:S01]  /*a300*/  FFMA.FTZ R26, R27, R26, -0.24046532809734344482 ;  /* 0xbe763c8b1b1a7423 */ /* 0x000fe2000001001a */
[----:B------:R-:W-:-:S02]  /*a310*/  SHF.R.U32.HI R47, RZ, 0x8, R47 ;  /* 0x00000008ff2f7819 */ /* 0x000fc4000001162f */
[----:B------:R-:W-:Y:S02]  /*a320*/  SHF.R.U32.HI R68, RZ, 0x8, R68 ;  /* 0x00000008ff447819 */ /* 0x000fe40000011644 */
[----:B------:R-:W-:Y:S02]  /*a330*/  LOP3.LUT R67, R67, 0xffff, RZ, 0xc0, !PT ;  /* 0x0000ffff43437812 */ /* 0x000fe400078ec0ff */
[----:B------:R-:W-:Y:S02]  /*a340*/  LOP3.LUT R88, R65, 0xffff, RZ, 0xc0, !PT ;  /* 0x0000ffff41587812 */ /* 0x000fe400078ec0ff */
[----:B------:R-:W-:Y:S02]  /*a350*/  PRMT R63, R80, 0x3340, R61 ;  /* 0x00003340503f7816 */ /* 0x000fe4000000003d */
[----:B------:R-:W-:Y:S02]  /*a360*/  SHF.R.U32.HI R61, RZ, 0x8, R98 ;  /* 0x00000008ff3d7819 */ /* 0x000fe40000011662 */
[----:B------:R-:W-:-:S02]  /*a370*/  LOP3.LUT R42, R42, 0xffff, RZ, 0xc0, !PT ;  /* 0x0000ffff2a2a7812 */ /* 0x000fc400078ec0ff */
[----:B------:R-:W-:Y:S02]  /*a380*/  LOP3.LUT R66, R66, 0xffff, RZ, 0xc0, !PT ;  /* 0x0000ffff42427812 */ /* 0x000fe400078ec0ff */
[----:B------:R-:W-:Y:S02]  /*a390*/  LOP3.LUT R47, R47, 0xffff, RZ, 0xc0, !PT ;  /* 0x0000ffff2f2f7812 */ /* 0x000fe400078ec0ff */
[----:B------:R-:W-:Y:S02]  /*a3a0*/  LOP3.LUT R68, R68, 0xffff, RZ, 0xc0, !PT ;  /* 0x0000ffff44447812 */ /* 0x000fe400078ec0ff */
[----:B------:R-:W-:Y:S02]  /*a3b0*/  PRMT R67, R88, 0x3340, R67 ;  /* 0x0000334058437816 */ /* 0x000fe40000000043 */
[----:B------:R-:W-:Y:S02]  /*a3c0*/  LOP3.LUT R88, R61, 0xffff, RZ, 0xc0, !PT ;  /* 0x0000ffff3d587812 */ /* 0x000fe400078ec0ff */
[----:B------:R-:W-:-:S02]  /*a3d0*/  PRMT R61, R42, 0x3340, R1 ;  /* 0x000033402a3d7816 */ /* 0x000fc40000000001 */
[----:B------:R-:W-:Y:S02]  /*a3e0*/  SHF.R.U32.HI R41, RZ, 0x8, R41 ;  /* 0x00000008ff297819 */ /* 0x000fe40000011629 */
[----:B------:R-:W-:Y:S02]  /*a3f0*/  SHF.R.U32.HI R52, RZ, 0x8, R52 ;  /* 0x00000008ff347819 */ /* 0x000fe40000011634 */
[----:B------:R-:W-:Y:S02]  /*a400*/  PRMT R42, R47, 0x3340, R66 ;  /* 0x000033402f2a7816 */ /* 0x000fe40000000042 */
[----:B------:R-:W-:Y:S02]  /*a410*/  PRMT R65, R68, 0x3340, R1 ;  /* 0x0000334044417816 */ /* 0x000fe40000000001 */
[----:B------:R-:W-:Y:S02]  /*a420*/  LOP3.LUT R52, R52, 0xffff, RZ, 0xc0, !PT ;  /* 0x0000ffff34347812 */ /* 0x000fe400078ec0ff */
[----:B------:R-:W-:-:S02]  /*a430*/  LOP3.LUT R41, R41, 0xffff, RZ, 0xc0, !PT ;  /* 0x0000ffff29297812 */ /* 0x000fc400078ec0ff */
[----:B------:R-:W-:Y:S02]  /*a440*/  LOP3.LUT R5, R5, 0xffff, RZ, 0xc0, !PT ;  /* 0x0000ffff05057812 */ /* 0x000fe400078ec0ff */
[----:B------:R-:W-:Y:S01]  /*a450*/  PRMT R89, R42, 0x5410, R65 ;  /* 0x000054102a597816 */ /* 0x000fe20000000041 */
[----:B------:R-:W-:Y:S01]  /*a460*/  FFMA.FTZ R42, R27, R26, 0.28857114911079406738 ;  /* 0x3e93bf991b2a7423 */ /* 0x000fe2000001001a */
[----:B------:R-:W-:Y:S01]  /*a470*/  FFMA.FTZ R26, R25, R4, 0.48089820146560668945 ;  /* 0x3ef6384a191a7423 */ /* 0x000fe20000010004 */
[----:B------:R-:W-:Y:S02]  /*a480*/  PRMT R79, R41, 0x3340, R52 ;  /* 0x00003340294f7816 */ /* 0x000fe40000000034 */
[--C-:B------:R-:W-:Y:S01]  /*a490*/  PRMT R4, R24, 0x4210, R5.reuse ;  /* 0x0000421018047816 */ /* 0x100fe20000000005 */
[----:B------:R-:W-:Y:S01]  /*a4a0*/  FFMA.FTZ R42, R27, R42, -0.36067417263984680176 ;  /* 0xbeb8aa491b2a7423 */ /* 0x000fe2000001002a */
[----:B------:R-:W-:Y:S01]  /*a4b0*/  PRMT R44, R43, 0x5410, R54 ;  /* 0x000054102b2c7816 */ /* 0x000fe20000000036 */
[----:B------:R-:W-:Y:S01]  /*a4c0*/  FFMA.FTZ R26, R25, R26, -0.72134751081466674805 ;  /* 0xbf38aa3b191a7423 */ /* 0x000fe2000001001a */
[----:B------:R-:W-:Y:S01]  /*a4d0*/  PRMT R41, R53, 0x5410, R70 ;  /* 0x0000541035297816 */ /* 0x000fe20000000046 */
[----:B------:R-:W-:Y:S01]  /*a4e0*/  FFMA.FTZ R42, R27, R42, 0.48089820146560668945 ;  /* 0x3ef6384a1b2a7423 */ /* 0x000fe2000001002a */
[----:B------:R-:W-:Y:S01]  /*a4f0*/  LOP3.LUT R24, R6, 0xffff, RZ, 0xc0, !PT ;  /* 0x0000ffff06187812 */ /* 0x000fe200078ec0ff */
[----:B------:R-:W-:Y:S01]  /*a500*/  FMUL R26, R25, R26 ;  /* 0x0000001a191a7220 */ /* 0x000fe20000400000 */
[----:B------:R-:W-:Y:S01]  /*a510*/  PRMT R5, R44, 0x5210, R5 ;  /* 0x000052102c057816 */ /* 0x000fe20000000005 */
[----:B------:R-:W-:Y:S01]  /*a520*/  FFMA.FTZ R42, R27, R42, -0.72134751081466674805 ;  /* 0xbf38aa3b1b2a7423 */ /* 0x000fe2000001002a */
[--C-:B------:R-:W-:Y:S01]  /*a530*/  PRMT R6, R23, 0x4210, R24.reuse ;  /* 0x0000421017067816 */ /* 0x100fe20000000018 */
[----:B------:R-:W-:Y:S01]  /*a540*/  FMUL R26, R25, R26 ;  /* 0x0000001a191a7220 */ /* 0x000fe20000400000 */
[----:B------:R-:W-:Y:S01]  /*a550*/  PRMT R7, R41, 0x5210, R24 ;  /* 0x0000521029077816 */ /* 0x000fe20000000018 */
[----:B------:R-:W-:Y:S01]  /*a560*/  FMUL R42, R27, R42 ;  /* 0x0000002a1b2a7220 */ /* 0x000fe20000400000 */
[----:B------:R-:W-:Y:S01]  /*a570*/  ISETP.GE.U32.AND P1, PT, R9, 0x7f800000, PT ;  /* 0x7f8000000900780c */ /* 0x000fe20003f26070 */
[----:B------:R-:W-:Y:S01]  /*a580*/  FFMA.FTZ R25, R25, 1.4426950216293334961, R26 ;  /* 0x3fb8aa3b19197823 */ /* 0x000fe2000001001a */
[----:B------:R-:W-:Y:S01]  /*a590*/  LOP3.LUT R231, R234, 0xff, RZ, 0xc0, !PT ;  /* 0x000000ffeae77812 */ /* 0x000fe200078ec0ff */
[----:B------:R4:W-:Y:S01]  /*a5a0*/  STSM.16.M88.4 [R3], R4 ;  /* 0x0000000403007844 */ /* 0x0009e20000000200 */
[----:B------:R-:W-:Y:S01]  /*a5b0*/  FMUL R42, R27, R42 ;  /* 0x0000002a1b2a7220 */ /* 0x000fe20000400000 */
[----:B------:R-:W-:Y:S01]  /*a5c0*/  FADD R0, R0, R25 ;  /* 0x0000001900007221 */ /* 0x000fe20000000000 */
[----:B------:R-:W-:-:S02]  /*a5d0*/  LEA R231, R231, UR21, 0x4 ;  /* 0x00000015e7e77c11 */ /* 0x000fc4000f8e20ff */
[----:B------:R-:W-:Y:S01]  /*a5e0*/  FFMA.FTZ R27, R27, 1.4426950216293334961, R42 ;  /* 0x3fb8aa3b1b1b7823 */ /* 0x000fe2000001002a */
[----:B------:R-:W-:Y:S02]  /*a5f0*/  SHF.R.U32.HI R46, RZ, 0x8, R46 ;  /* 0x00000008ff2e7819 */ /* 0x000fe4000001162e */
[----:B------:R-:W-:Y:S01]  /*a600*/  PRMT R72, R72, 0x3340, R1 ;  /* 0x0000334048487816 */ /* 0x000fe20000000001 */
[----:B------:R-:W-:Y:S01]  /*a610*/  FADD R2, R2, R27 ;  /* 0x0000001b02027221 */ /* 0x000fe20000000000 */
[----:B------:R-:W-:Y:S01]  /*a620*/  @P1 IMAD.MOV.U32 R24, RZ, RZ, 0x7f800000 ;  /* 0x7f800000ff181424 */ /* 0x000fe200078e00ff */
[----:B------:R-:W-:Y:S02]  /*a630*/  LOP3.LUT R46, R46, 0xffff, RZ, 0xc0, !PT ;  /* 0x0000ffff2e2e7812 */ /* 0x000fe400078ec0ff */
[----:B0-----:R-:W-:Y:S01]  /*a640*/  SHF.R.U32.HI R168, RZ, 0x7, R192 ;  /* 0x00000007ffa87819 */ /* 0x001fe200000116c0 */
[----:B------:R-:W-:Y:S01]  /*a650*/  @P1 FFMA.FTZ R0, R9, R24, +INF ;  /* 0x7f80000009001423 */ /* 0x000fe20000010018 */
[----:B------:R-:W-:Y:S01]  /*a660*/  BAR.SYNC.DEFER_BLOCKING 0x0 ;  /* 0x0000000000007b1d */ /* 0x000fe20000010000 */
[----:B------:R-:W-:-:S02]  /*a670*/  PRMT R98, R46, 0x3340, R1 ;  /* 0x000033402e627816 */ /* 0x000fc40000000001 */
[----:B------:R-:W-:Y:S02]  /*a680*/  PRMT R43, R55, 0x5410, R72 ;  /* 0x00005410372b7816 */ /* 0x000fe40000000048 */
[----:B------:R-:W-:Y:S02]  /*a690*/  PRMT R46, R74, 0x5410, R71 ;  /* 0x000054104a2e7816 */ /* 0x000fe40000000047 */
[----:B------:R-:W-:Y:S02]  /*a6a0*/  LOP3.LUT R16, R16, 0xffff, RZ, 0xc0, !PT ;  /* 0x0000ffff10107812 */ /* 0x000fe400078ec0ff */
[----:B------:R-:W-:Y:S02]  /*a6b0*/  LOP3.LUT R17, R17, 0xffff, RZ, 0xc0, !PT ;  /* 0x0000ffff11117812 */ /* 0x000fe400078ec0ff */
[----:B------:R-:W-:Y:S02]  /*a6c0*/  SGXT.U32 R168, R168, 0x1 ;  /* 0x00000001a8a8781a */ /* 0x000fe40000000000 */
[----:B----4-:R-:W-:-:S02]  /*a6d0*/  PRMT R4, R21, 0x4210, R16 ;  /* 0x0000421015047816 */ /* 0x010fc40000000010 */
[----:B------:R-:W-:Y:S01]  /*a6e0*/  PRMT R5, R43, 0x5210, R16 ;  /* 0x000052102b057816 */ /* 0x000fe20000000010 */
[----:B---3--:R-:W-:Y:S01]  /*a6f0*/  IMAD R49, R168, R60, RZ ;  /* 0x0000003ca8317224 */ /* 0x008fe200078e02ff */
[--C-:B------:R-:W-:Y:S02]  /*a700*/  PRMT R6, R22, 0x4210, R17.reuse ;  /* 0x0000421016067816 */ /* 0x100fe40000000011 */
[----:B------:R-:W-:Y:S01]  /*a710*/  PRMT R7, R46, 0x5210, R17 ;  /* 0x000052102e077816 */ /* 0x000fe20000000011 */
[----:B------:R-:W-:Y:S01]  /*a720*/  IMAD R111, R60, 0x2, R49 ;  /* 0x000000023c6f7824 */ /* 0x000fe200078e0231 */
[----:B------:R-:W-:Y:S02]  /*a730*/  ISETP.GE.U32.AND P3, PT, R8, 0x7f800000, PT ;  /* 0x7f8000000800780c */ /* 0x000fe40003f66070 */
[----:B------:R-:W-:Y:S01]  /*a740*/  F2FP.SATFINITE.E4M3.F32.PACK_AB_MERGE_C R118, R119, R118, RZ ;  /* 0x000000767776723e */ /* 0x000fe200048070ff */
[----:B------:R-:W0:Y:S01]  /*a750*/  LDS.128 R24, [R231] ;  /* 0x00000000e7187984 */ /* 0x000e220000000c00 */
[C---:B------:R-:W-:Y:S01]  /*a760*/  IMAD R115, R60.reuse, 0x2, R111 ;  /* 0x000000023c737824 */ /* 0x040fe200078e026f */
[----:B------:R-:W-:Y:S01]  /*a770*/  LOP3.LUT R15, R15, 0xffff, RZ, 0xc0, !PT ;  /* 0x0000ffff0f0f7812 */ /* 0x000fe200078ec0ff */
[----:B------:R-:W-:Y:S02]  /*a780*/  BAR.SYNC.DEFER_BLOCKING 0x0 ;  /* 0x0000000000007b1d */ /* 0x000fe40000010000 */
[----:B------:R-:W-:Y:S01]  /*a790*/  IMAD R171, R60, 0x2, R115 ;  /* 0x000000023cab7824 */ /* 0x000fe200078e0273 */
[----:B------:R-:W-:-:S02]  /*a7a0*/  PRMT R78, R78, 0x3340, R1 ;  /* 0x000033404e4e7816 */ /* 0x000fc40000000001 */
[----:B------:R-:W-:Y:S01]  /*a7b0*/  FSETP.NEU.AND P2, PT, R9, RZ, PT ;  /* 0x000000ff0900720b */ /* 0x000fe20003f4d000 */
[----:B------:R-:W-:Y:S01]  /*a7c0*/  IMAD R117, R60, 0x2, R171 ;  /* 0x000000023c757824 */ /* 0x000fe200078e02ab */
[----:B------:R-:W-:Y:S01]  /*a7d0*/  PRMT R76, R76, 0x5410, R69 ;  /* 0x000054104c4c7816 */ /* 0x000fe20000000045 */
[----:B------:R-:W-:Y:S01]  /*a7e0*/  @P3 IMAD.MOV.U32 R23, RZ, RZ, 0x7f800000 ;  /* 0x7f800000ff173424 */ /* 0x000fe200078e00ff */
[----:B------:R-:W-:Y:S01]  /*a7f0*/  PRMT R78, R73, 0x5410, R78 ;  /* 0x00005410494e7816 */ /* 0x000fe2000000004e */
[----:B------:R-:W-:Y:S01]  /*a800*/  IMAD R119, R60, 0x2, R117 ;  /* 0x000000023c777824 */ /* 0x000fe200078e0275 */
[----:B------:R-:W-:Y:S01]  /*a810*/  LOP3.LUT R9, R14, 0xffff, RZ, 0xc0, !PT ;  /* 0x0000ffff0e097812 */ /* 0x000fe200078ec0ff */
[----:B------:R-:W-:Y:S01]  /*a820*/  @P3 FFMA.FTZ R2, R8, R23, +INF ;  /* 0x7f80000008023423 */ /* 0x000fe20000010017 */
[----:B------:R-:W-:Y:S01]  /*a830*/  F2FP.SATFINITE.E4M3.F32.PACK_AB_MERGE_C R134, R135, R134, RZ ;  /* 0x000000868786723e */ /* 0x000fe200048070ff */
[----:B------:R-:W-:Y:S01]  /*a840*/  IMAD R121, R60, 0x2, R119 ;  /* 0x000000023c797824 */ /* 0x000fe200078e0277 */
[----:B------:R-:W-:-:S02]  /*a850*/  FSETP.NEU.AND P1, PT, R8, RZ, PT ;  /* 0x000000ff0800720b */ /* 0x000fc40003f2d000 */
[----:B------:R-:W-:Y:S01]  /*a860*/  LOP3.LUT R8, R11, 0xffff, RZ, 0xc0, !PT ;  /* 0x0000ffff0b087812 */ /* 0x000fe200078ec0ff */
[C---:B------:R-:W-:Y:S01]  /*a870*/  IMAD R123, R60.reuse, 0x2, R121 ;  /* 0x000000023c7b7824 */ /* 0x040fe200078e0279 */
[----:B------:R-:W-:Y:S02]  /*a880*/  F2FP.SATFINITE.E4M3.F32.PACK_AB_MERGE_C R33, R149, R148, RZ ;  /* 0x000000949521723e */ /* 0x000fe400048070ff */
[----:B------:R-:W-:Y:S01]  /*a890*/  F2FP.SATFINITE.E4M3.F32.PACK_AB_MERGE_C R32, R151, R150, RZ ;  /* 0x000000969720723e */ /* 0x000fe200048070ff */
[C---:B------:R-:W-:Y:S01]  /*a8a0*/  IMAD R125, R60.reuse, 0x2, R123 ;  /* 0x000000023c7d7824 */ /* 0x040fe200078e027b */
[----:B------:R-:W-:Y:S01]  /*a8b0*/  SHF.R.U32.HI R45, RZ, 0x8, R45 ;  /* 0x00000008ff2d7819 */ /* 0x000fe2000001162d */
[----:B------:R3:W-:Y:S02]  /*a8c0*/  STSM.16.M88.4 [R3], R4 ;  /* 0x0000000403007844 */ /* 0x0007e40000000200 */
[----:B------:R-:W-:Y:S01]  /*a8d0*/  IMAD R127, R60, 0x2, R125 ;  /* 0x000000023c7f7824 */ /* 0x000fe200078e027d */
[----:B------:R-:W-:-:S02]  /*a8e0*/  SHF.R.U32.HI R64, RZ, 0x8, R64 ;  /* 0x00000008ff407819 */ /* 0x000fc40000011640 */
[----:B------:R-:W-:Y:S01]  /*a8f0*/  LOP3.LUT R45, R45, 0xffff, RZ, 0xc0, !PT ;  /* 0x0000ffff2d2d7812 */ /* 0x000fe200078ec0ff */
[----:B------:R-:W-:Y:S01]  /*a900*/  IMAD R129, R60, 0x2, R127 ;  /* 0x000000023c817824 */ /* 0x000fe200078e027f */
[----:B------:R-:W-:Y:S02]  /*a910*/  LOP3.LUT R64, R64, 0xffff, RZ, 0xc0, !PT ;  /* 0x0000ffff40407812 */ /* 0x000fe400078ec0ff */
[----:B------:R-:W-:Y:S01]  /*a920*/  PRMT R82, R82, 0x3340, R1 ;  /* 0x0000334052527816 */ /* 0x000fe20000000001 */
[C---:B------:R-:W-:Y:S01]  /*a930*/  IMAD R131, R60.reuse, 0x2, R129 ;  /* 0x000000023c837824 */ /* 0x040fe200078e0281 */
[----:B------:R-:W-:Y:S02]  /*a940*/  PRMT R64, R45, 0x3340, R64 ;  /* 0x000033402d407816 */ /* 0x000fe40000000040 */
[----:B------:R-:W-:Y:S01]  /*a950*/  PRMT R82, R75, 0x5410, R82 ;  /* 0x000054104b527816 */ /* 0x000fe20000000052 */
[----:B------:R-:W-:Y:S01]  /*a960*/  IMAD R133, R60, 0x2, R131 ;  /* 0x000000023c857824 */ /* 0x000fe200078e0283 */
[----:B------:R-:W-:-:S02]  /*a970*/  PRMT R45, R63, 0x5410, R86 ;  /* 0x000054103f2d7816 */ /* 0x000fc40000000056 */
[--C-:B---3--:R-:W-:Y:S01]  /*a980*/  PRMT R4, R20, 0x4210, R15.reuse ;  /* 0x0000421014047816 */ /* 0x108fe2000000000f */
[----:B------:R-:W-:Y:S01]  /*a990*/  BAR.SYNC.DEFER_BLOCKING 0x0 ;  /* 0x0000000000007b1d */ /* 0x000fe20000010000 */
[----:B------:R-:W-:Y:S01]  /*a9a0*/  PRMT R5, R76, 0x5210, R15 ;  /* 0x000052104c057816 */ /* 0x000fe2000000000f */
[----:B------:R-:W-:Y:S01]  /*a9b0*/  IMAD R135, R60, 0x2, R133 ;  /* 0x000000023c877824 */ /* 0x000fe200078e0285 */
[--C-:B------:R-:W-:Y:S02]  /*a9c0*/  PRMT R6, R18, 0x4210, R9.reuse ;  /* 0x0000421012067816 */ /* 0x100fe40000000009 */
[----:B------:R-:W-:Y:S01]  /*a9d0*/  PRMT R7, R78, 0x5210, R9 ;  /* 0x000052104e077816 */ /* 0x000fe20000000009 */
[----:B------:R-:W-:Y:S01]  /*a9e0*/  IMAD R137, R60, 0x2, R135 ;  /* 0x000000023c897824 */ /* 0x000fe200078e0287 */
[----:B------:R-:W-:Y:S02]  /*a9f0*/  LOP3.LUT R13, R13, 0xffff, RZ, 0xc0, !PT ;  /* 0x0000ffff0d0d7812 */ /* 0x000fe400078ec0ff */
[----:B------:R-:W-:Y:S01]  /*aa00*/  LOP3.LUT R9, R12, 0xffff, RZ, 0xc0, !PT ;  /* 0x0000ffff0c097812 */ /* 0x000fe200078ec0ff */
[----:B------:R-:W-:Y:S01]  /*aa10*/  IMAD R139, R60, 0x2, R137 ;  /* 0x000000023c8b7824 */ /* 0x000fe200078e0289 */
[----:B------:R-:W-:-:S02]  /*aa20*/  LOP3.LUT R80, R57, 0xffff, RZ, 0xc0, !PT ;  /* 0x0000ffff39507812 */ /* 0x000fc400078ec0ff */
[----:B------:R-:W-:Y:S01]  /*aa30*/  SHF.R.U32.HI R48, RZ, 0x8, R48 ;  /* 0x00000008ff307819 */ /* 0x000fe20000011630 */
[----:B------:R-:W-:Y:S01]  /*aa40*/  IMAD R141, R60, 0x2, R139 ;  /* 0x000000023c8d7824 */ /* 0x000fe200078e028b */
[----:B------:R-:W-:Y:S02]  /*aa50*/  LOP3.LUT R57, R56, 0xffff, RZ, 0xc0, !PT ;  /* 0x0000ffff38397812 */ /* 0x000fe400078ec0ff */
[----:B------:R-:W-:Y:S01]  /*aa60*/  LOP3.LUT R48, R48, 0xffff, RZ, 0xc0, !PT ;  /* 0x0000ffff30307812 */ /* 0x000fe200078ec0ff */
[----:B------:R-:W-:Y:S01]  /*aa70*/  IMAD R143, R60, 0x2, R141 ;  /* 0x000000023c8f7824 */ /* 0x000fe200078e028d */
[----:B------:R-:W-:Y:S02]  /*aa80*/  PRMT R56, R80, 0x3340, R1 ;  /* 0x0000334050387816 */ /* 0x000fe40000000001 */
[----:B------:R-:W-:Y:S01]  /*aa90*/  PRMT R57, R84, 0x3340, R57 ;  /* 0x0000334054397816 */ /* 0x000fe20000000039 */
[----:B------:R-:W-:Y:S01]  /*aaa0*/  IMAD R145, R60, 0x2, R143 ;  /* 0x000000023c917824 */ /* 0x000fe200078e028f */
[--C-:B------:R-:W-:Y:S01]  /*aab0*/  PRMT R90, R88, 0x3340, R1.reuse ;  /* 0x00003340585a7816 */ /* 0x100fe20000000001 */
[----:B------:R-:W3:Y:S01]  /*aac0*/  LDS.128 R20, [R231] ;  /* 0x00000000e7147984 */ /* 0x000ee20000000c00 */
[----:B------:R-:W-:Y:S01]  /*aad0*/  PRMT R77, R48, 0x3340, R1 ;  /* 0x00003340304d7816 */ /* 0x000fe20000000001 */
[C---:B------:R-:W-:Y:S01]  /*aae0*/  IMAD R147, R60.reuse, 0x2, R145 ;  /* 0x000000023c937824 */ /* 0x040fe200078e0291 */
[----:B------:R-:W-:Y:S01]  /*aaf0*/  PRMT R48, R67, 0x5410, R56 ;  /* 0x0000541043307816 */ /* 0x000fe20000000038 */
[----:B------:R-:W-:Y:S01]  /*ab00*/  BAR.SYNC.DEFER_BLOCKING 0x0 ;  /* 0x0000000000007b1d */ /* 0x000fe20000010000 */
[----:B------:R-:W-:Y:S01]  /*ab10*/  PRMT R47, R57, 0x5410, R90 ;  /* 0x00005410392f7816 */ /* 0x000fe2000000005a */
[----:B------:R-:W-:Y:S01]  /*ab20*/  IMAD R149, R60, 0x2, R147 ;  /* 0x000000023c957824 */ /* 0x000fe200078e0293 */
[----:B------:R-:W-:-:S02]  /*ab30*/  LOP3.LUT R10, R10, 0xffff, RZ, 0xc0, !PT ;  /* 0x0000ffff0a0a7812 */ /* 0x000fc400078ec0ff */
[----:B------:R-:W-:Y:S01]  /*ab40*/  SHF.R.U32.HI R51, RZ, 0x8, R51 ;  /* 0x00000008ff337819 */ /* 0x000fe20000011633 */
[C---:B------:R-:W-:Y:S01]  /*ab50*/  IMAD R151, R60.reuse, 0x2, R149 ;  /* 0x000000023c977824 */ /* 0x040fe200078e0295 */
[----:B------:R-:W-:Y:S02]  /*ab60*/  SHF.R.U32.HI R58, RZ, 0x8, R58 ;  /* 0x00000008ff3a7819 */ /* 0x000fe4000001163a */
[----:B------:R-:W-:Y:S01]  /*ab70*/  LOP3.LUT R51, R51, 0xffff, RZ, 0xc0, !PT ;  /* 0x0000ffff33337812 */ /* 0x000fe200078ec0ff */
[----:B------:R-:W-:Y:S01]  /*ab80*/  IMAD R153, R60, 0x2, R151 ;  /* 0x000000023c997824 */ /* 0x000fe200078e0297 */
[----:B------:R-:W-:Y:S02]  /*ab90*/  LOP3.LUT R58, R58, 0xffff, RZ, 0xc0, !PT ;  /* 0x0000ffff3a3a7812 */ /* 0x000fe400078ec0ff */
[----:B------:R-:W-:Y:S01]  /*aba0*/  PRMT R64, R64, 0x5410, R61 ;  /* 0x0000541040407816 */ /* 0x000fe2000000003d */
[----:B------:R-:W-:Y:S01]  /*abb0*/  IMAD R154, R60, 0x2, R153 ;  /* 0x000000023c9a7824 */ /* 0x000fe200078e0299 */
[----:B------:R-:W-:-:S02]  /*abc0*/  PRMT R58, R51, 0x3340, R58 ;  /* 0x00003340333a7816 */ /* 0x000fc4000000003a */
[----:B------:R-:W-:Y:S01]  /*abd0*/  LOP3.LUT R28, R28, 0xffff, RZ, 0xc0, !PT ;  /* 0x0000ffff1c1c7812 */ /* 0x000fe200078ec0ff */
[----:B------:R-:W-:Y:S01]  /*abe0*/  IMAD R152, R60, 0x2, R154 ;  /* 0x000000023c987824 */ /* 0x000fe200078e029a */
[----:B------:R-:W-:Y:S02]  /*abf0*/  PRMT R85, R58, 0x5410, R59 ;  /* 0x000054103a557816 */ /* 0x000fe4000000003b */
[----:B------:R-:W-:Y:S01]  /*ac00*/  PRMT R62, R62, 0x5410, R77 ;  /* 0x000054103e3e7816 */ /* 0x000fe2000000004d */
[C---:B------:R-:W-:Y:S01]  /*ac10*/  IMAD R150, R60.reuse, 0x2, R152 ;  /* 0x000000023c967824 */ /* 0x040fe200078e0298 */
[----:B------:R-:W-:Y:S01]  /*ac20*/  PRMT R94, R79, 0x5410, R94 ;  /* 0x000054104f5e7816 */ /* 0x000fe2000000005e */
[----:B------:R4:W-:Y:S01]  /*ac30*/  STSM.16.M88.4 [R3], R4 ;  /* 0x0000000403007844 */ /* 0x0009e20000000200 */
[----:B------:R-:W-:Y:S01]  /*ac40*/  PRMT R93, R81, 0x5410, R98 ;  /* 0x00005410515d7816 */ /* 0x000fe20000000062 */
[----:B------:R-:W-:Y:S01]  /*ac50*/  IMAD R148, R60, 0x2, R150 ;  /* 0x000000023c947824 */ /* 0x000fe200078e0296 */
[----:B------:R-:W-:-:S02]  /*ac60*/  LOP3.LUT R32, R32, 0xffff, RZ, 0xc0, !PT ;  /* 0x0000ffff20207812 */ /* 0x000fc400078ec0ff */
[----:B------:R-:W-:Y:S01]  /*ac70*/  LOP3.LUT R33, R33, 0xffff, RZ, 0xc0, !PT ;  /* 0x0000ffff21217812 */ /* 0x000fe200078ec0ff */
[----:B------:R-:W-:Y:S01]  /*ac80*/  IMAD R142, R60, 0x2, R148 ;  /* 0x000000023c8e7824 */ /* 0x000fe200078e0294 */
[----:B------:R-:W-:Y:S02]  /*ac90*/  LOP3.LUT R233, R234, 0x7f, RZ, 0xc0, !PT ;  /* 0x0000007feae97812 */ /* 0x000fe400078ec0ff */
[----:B0-----:R-:W-:Y:S01]  /*aca0*/  PRMT R191, R24, 0x7770, RZ ;  /* 0x0000777018bf7816 */ /* 0x001fe200000000ff */
[----:B------:R-:W-:Y:S01]  /*acb0*/  IMAD R140, R60, 0x2, R142 ;  /* 0x000000023c8c7824 */ /* 0x000fe200078e028e */
[----:B------:R-:W-:Y:S01]  /*acc0*/  PRMT R189, R25, 0x7770, RZ ;  /* 0x0000777019bd7816 */ /* 0x000fe200000000ff */
[----:B-1----:R-:W-:Y:S01]  /*acd0*/  IMAD R232, R232, 0x80, R233 ;  /* 0x00000080e8e87824 */ /* 0x002fe200078e02e9 */
[----:B------:R-:W-:Y:S01]  /*ace0*/  PRMT R187, R26, 0x7770, RZ ;  /* 0x000077701abb7816 */ /* 0x000fe200000000ff */
[----:B------:R-:W-:Y:S01]  /*acf0*/  IMAD R136, R60, 0x2, R140 ;  /* 0x000000023c887824 */ /* 0x000fe200078e028c */
[----:B------:R-:W-:-:S02]  /*ad00*/  PRMT R170, R24, 0x7773, RZ ;  /* 0x0000777318aa7816 */ /* 0x000fc400000000ff */
[----:B----4-:R-:W-:Y:S01]  /*ad10*/  PRMT R6, R19, 0x4210, R8 ;  /* 0x0000421013067816 */ /* 0x010fe20000000008 */
[----:B------:R-:W-:Y:S01]  /*ad20*/  BAR.SYNC.DEFER_BLOCKING 0x0 ;  /* 0x0000000000007b1d */ /* 0x000fe20000010000 */
[--C-:B------:R-:W-:Y:S01]  /*ad30*/  PRMT R4, R40, 0x4210, R13.reuse ;  /* 0x0000421028047816 */ /* 0x100fe2000000000d */
[----:B------:R-:W-:Y:S01]  /*ad40*/  IMAD R132, R60, 0x2, R136 ;  /* 0x000000023c847824 */ /* 0x000fe200078e0288 */
[----:B------:R-:W-:Y:S02]  /*ad50*/  PRMT R5, R82, 0x5210, R13 ;  /* 0x0000521052057816 */ /* 0x000fe4000000000d */
[----:B------:R-:W-:Y:S01]  /*ad60*/  PRMT R7, R45, 0x5210, R8 ;  /* 0x000052102d077816 */ /* 0x000fe20000000008 */
[----:B------:R-:W-:Y:S01]  /*ad70*/  IMAD R128, R60, 0x2, R132 ;  /* 0x000000023c807824 */ /* 0x000fe200078e0284 */
[C---:B------:R-:W-:Y:S02]  /*ad80*/  PRMT R175, R24.reuse, 0x7772, RZ ;  /* 0x0000777218af7816 */ /* 0x040fe400000000ff */
[----:B------:R-:W-:Y:S01]  /*ad90*/  PRMT R183, R24, 0x7771, RZ ;  /* 0x0000777118b77816 */ /* 0x000fe200000000ff */
[----:B------:R-:W-:Y:S01]  /*ada0*/  IMAD R124, R60, 0x2, R128 ;  /* 0x000000023c7c7824 */ /* 0x000fe200078e0280 */
[----:B------:R-:W-:-:S02]  /*adb0*/  PRMT R169, R25, 0x7773, RZ ;  /* 0x0000777319a97816 */ /* 0x000fc400000000ff */
[C---:B------:R-:W-:Y:S01]  /*adc0*/  PRMT R174, R25.reuse, 0x7772, RZ ;  /* 0x0000777219ae7816 */ /* 0x040fe200000000ff */
[----:B------:R-:W-:Y:S01]  /*add0*/  IMAD R120, R60, 0x2, R124 ;  /* 0x000000023c787824 */ /* 0x000fe200078e027c */
[----:B------:R-:W-:Y:S02]  /*ade0*/  PRMT R181, R25, 0x7771, RZ ;  /* 0x0000777119b57816 */ /* 0x000fe400000000ff */
[----:B------:R-:W-:Y:S01]  /*adf0*/  PRMT R168, R26, 0x7773, RZ ;  /* 0x000077731aa87816 */ /* 0x000fe200000000ff */
[----:B------:R-:W-:Y:S01]  /*ae00*/  IMAD R110, R60, 0x2, R120 ;  /* 0x000000023c6e7824 */ /* 0x000fe200078e0278 */
[C---:B------:R-:W-:Y:S02]  /*ae10*/  PRMT R173, R26.reuse, 0x7772, RZ ;  /* 0x000077721aad7816 */ /* 0x040fe400000000ff */
[----:B------:R-:W-:Y:S01]  /*ae20*/  PRMT R179, R26, 0x7771, RZ ;  /* 0x000077711ab37816 */ /* 0x000fe200000000ff */
[C---:B------:R-:W-:Y:S01]  /*ae30*/  IMAD R106, R60.reuse, 0x2, R110 ;  /* 0x000000023c6a7824 */ /* 0x040fe200078e026e */
[C---:B------:R-:W-:Y:S01]  /*ae40*/  PRMT R167, R27.reuse, 0x7773, RZ ;  /* 0x000077731ba77816 */ /* 0x040fe200000000ff */
[----:B------:R-:W0:Y:S01]  /*ae50*/  LDS.128 R16, [R231] ;  /* 0x00000000e7107984 */ /* 0x000e220000000c00 */
[C---:B------:R-:W-:Y:S01]  /*ae60*/  PRMT R172, R27.reuse, 0x7772, RZ ;  /* 0x000077721bac7816 */ /* 0x040fe200000000ff */
[C---:B------:R-:W-:Y:S01]  /*ae70*/  IMAD R104, R60.reuse, 0x2, R106 ;  /* 0x000000023c687824 */ /* 0x040fe200078e026a */
[C---:B------:R-:W-:Y:S01]  /*ae80*/  PRMT R177, R27.reuse, 0x7771, RZ ;  /* 0x000077711bb17816 */ /* 0x040fe200000000ff */
[----:B------:R-:W-:Y:S01]  /*ae90*/  BAR.SYNC.DEFER_BLOCKING 0x0 ;  /* 0x0000000000007b1d */ /* 0x000fe20000010000 */
[----:B------:R-:W-:Y:S01]  /*aea0*/  PRMT R185, R27, 0x7770, RZ ;  /* 0x000077701bb97816 */ /* 0x000fe200000000ff */
[----:B------:R-:W-:Y:S01]  /*aeb0*/  IMAD R100, R60, 0x2, R104 ;  /* 0x000000023c647824 */ /* 0x000fe200078e0268 */
[----:B---3--:R-:W-:-:S02]  /*aec0*/  PRMT R158, R21, 0x7772, RZ ;  /* 0x00007772159e7816 */ /* 0x008fc400000000ff */
[C---:B------:R-:W-:Y:S01]  /*aed0*/  PRMT R161, R21.reuse, 0x7771, RZ ;  /* 0x0000777115a17816 */ /* 0x040fe200000000ff */
[----:B------:R-:W-:Y:S01]  /*aee0*/  IMAD R96, R60, 0x2, R100 ;  /* 0x000000023c607824 */ /* 0x000fe200078e0264 */
[----:B------:R-:W-:Y:S02]  /*aef0*/  PRMT R165, R21, 0x7770, RZ ;  /* 0x0000777015a57816 */ /* 0x000fe400000000ff */
[----:B------:R-:W-:Y:S01]  /*af00*/  PRMT R130, R22, 0x7773, RZ ;  /* 0x0000777316827816 */ /* 0x000fe200000000ff */
[----:B------:R-:W-:Y:S01]  /*af10*/  IMAD R92, R60, 0x2, R96 ;  /* 0x000000023c5c7824 */ /* 0x000fe200078e0260 */
[C---:B------:R-:W-:Y:S02]  /*af20*/  PRMT R146, R22.reuse, 0x7772, RZ ;  /* 0x0000777216927816 */ /* 0x040fe400000000ff */
[----:B------:R-:W-:Y:S01]  /*af30*/  PRMT R155, R22, 0x7771, RZ ;  /* 0x00007771169b7816 */ /* 0x000fe200000000ff */
[----:B------:R-:W-:Y:S01]  /*af40*/  IMAD R88, R60, 0x2, R92 ;  /* 0x000000023c587824 */ /* 0x000fe200078e025c */
[----:B------:R-:W-:-:S02]  /*af50*/  PRMT R164, R22, 0x7770, RZ ;  /* 0x0000777016a47816 */ /* 0x000fc400000000ff */
[C---:B------:R-:W-:Y:S01]  /*af60*/  PRMT R126, R23.reuse, 0x7773, RZ ;  /* 0x00007773177e7816 */ /* 0x040fe200000000ff */
[C---:B------:R-:W-:Y:S01]  /*af70*/  IMAD R84, R60.reuse, 0x2, R88 ;  /* 0x000000023c547824 */ /* 0x040fe200078e0258 */
[C---:B------:R-:W-:Y:S02]  /*af80*/  PRMT R144, R23.reuse, 0x7772, RZ ;  /* 0x0000777217907816 */ /* 0x040fe400000000ff */
[C---:B------:R-:W-:Y:S01]  /*af90*/  PRMT R159, R23.reuse, 0x7771, RZ ;  /* 0x00007771179f7816 */ /* 0x040fe200000000ff */
[----:B------:R-:W-:Y:S01]  /*afa0*/  IMAD R80, R60, 0x2, R84 ;  /* 0x000000023c507824 */ /* 0x000fe200078e0254 */
[----:B------:R-:W-:Y:S01]  /*afb0*/  PRMT R163, R23, 0x7770, RZ ;  /* 0x0000777017a37816 */ /* 0x000fe200000000ff */
[----:B------:R1:W-:Y:S01]  /*afc0*/  STSM.16.M88.4 [R3], R4 ;  /* 0x0000000403007844 */ /* 0x0003e20000000200 */
[----:B------:R-:W-:Y:S01]  /*afd0*/  PRMT R138, R20, 0x7773, RZ ;  /* 0x00007773148a7816 */ /* 0x000fe200000000ff */
[----:B------:R-:W-:Y:S01]  /*afe0*/  IMAD R50, R60, 0x2, R80 ;  /* 0x000000023c327824 */ /* 0x000fe200078e0250 */
[C---:B------:R-:W-:Y:S01]  /*aff0*/  PRMT R160, R20.reuse, 0x7772, RZ ;  /* 0x0000777214a07816 */ /* 0x040fe200000000ff */
[----:B------:R-:W-:Y:S01]  /*b000*/  BAR.SYNC.DEFER_BLOCKING 0x0 ;  /* 0x0000000000007b1d */ /* 0x000fe20000010000 */
[----:B------:R-:W-:Y:S01]  /*b010*/  PRMT R162, R20, 0x7771, RZ ;  /* 0x0000777114a27816 */ /* 0x000fe200000000ff */
[----:B------:R-:W-:Y:S01]  /*b020*/  IMAD R51, R60, 0x2, R50 ;  /* 0x000000023c337824 */ /* 0x000fe200078e0232 */
[----:B------:R-:W-:-:S02]  /*b030*/  PRMT R166, R20, 0x7770, RZ ;  /* 0x0000777014a67816 */ /* 0x000fc400000000ff */
[----:B------:R-:W-:Y:S01]  /*b040*/  FSEL R0, R0, -INF , P2 ;  /* 0xff80000000007808 */ /* 0x000fe20001000000 */
[----:B------:R-:W-:Y:S01]  /*b050*/  IMAD R74, R60, 0x2, R51 ;  /* 0x000000023c4a7824 */ /* 0x000fe200078e0233 */
[----:B0-----:R-:W-:-:S03]  /*b060*/  PRMT R70, R17, 0x7773, RZ ;  /* 0x0000777311467816 */ /* 0x001fc600000000ff */
[----:B------:R-:W-:Y:S01]  /*b070*/  IMAD R66, R60, 0x2, R74 ;  /* 0x000000023c427824 */ /* 0x000fe200078e024a */
[----:B------:R-:W-:Y:S02]  /*b080*/  PRMT R82, R17, 0x7772, RZ ;  /* 0x0000777211527816 */ /* 0x000fe400000000ff */
[--C-:B-1----:R-:W-:Y:S01]  /*b090*/  PRMT R4, R38, 0x4210, R9.reuse ;  /* 0x0000421026047816 */ /* 0x102fe20000000009 */
[----:B------:R-:W-:Y:S01]  /*b0a0*/  IMAD R68, R60, 0x2, R66 ;  /* 0x000000023c447824 */ /* 0x000fe200078e0242 */
[----:B------:R-:W-:Y:S02]  /*b0b0*/  PRMT R5, R48, 0x5210, R9 ;  /* 0x0000521030057816 */ /* 0x000fe40000000009 */
[----:B------:R-:W-:Y:S01]  /*b0c0*/  PRMT R6, R39, 0x4210, R10 ;  /* 0x0000421027067816 */ /* 0x000fe2000000000a */
[----:B------:R-:W-:Y:S01]  /*b0d0*/  IMAD R52, R60, 0x2, R68 ;  /* 0x000000023c347824 */ /* 0x000fe200078e0244 */
[----:B------:R-:W-:Y:S02]  /*b0e0*/  PRMT R7, R47, 0x5210, R10 ;  /* 0x000052102f077816 */ /* 0x000fe4000000000a */
[----:B------:R-:W-:Y:S01]  /*b0f0*/  LOP3.LUT R9, R118, 0xffff, RZ, 0xc0, !PT ;  /* 0x0000ffff76097812 */ /* 0x000fe200078ec0ff */
[C---:B------:R-:W-:Y:S01]  /*b100*/  IMAD R54, R60.reuse, 0x2, R52 ;  /* 0x000000023c367824 */ /* 0x040fe200078e0234 */
[C---:B------:R-:W-:Y:S01]  /*b110*/  PRMT R98, R17.reuse, 0x7771, RZ ;  /* 0x0000777111627816 */ /* 0x040fe200000000ff */
[----:B------:R-:W0:Y:S01]  /*b120*/  LDS.128 R12, [R231] ;  /* 0x00000000e70c7984 */ /* 0x000e220000000c00 */
[----:B------:R-:W-:Y:S01]  /*b130*/  PRMT R118, R17, 0x7770, RZ ;  /* 0x0000777011767816 */ /* 0x000fe200000000ff */
[----:B------:R-:W-:Y:S01]  /*b140*/  IMAD R56, R60, 0x2, R54 ;  /* 0x000000023c387824 */ /* 0x000fe200078e0236 */
[C---:B------:R-:W-:Y:S01]  /*b150*/  PRMT R72, R16.reuse, 0x7773, RZ ;  /* 0x0000777310487816 */ /* 0x040fe200000000ff */
[----:B------:R-:W-:Y:S01]  /*b160*/  BAR.SYNC.DEFER_BLOCKING 0x0 ;  /* 0x0000000000007b1d */ /* 0x000fe20000010000 */
[----:B------:R-:W-:Y:S01]  /*b170*/  PRMT R86, R16, 0x7772, RZ ;  /* 0x0000777210567816 */ /* 0x000fe200000000ff */
[----:B------:R-:W-:Y:S01]  /*b180*/  IMAD R58, R60, 0x2, R56 ;  /* 0x000000023c3a7824 */ /* 0x000fe200078e0238 */
[----:B------:R-:W-:-:S02]  /*b190*/  PRMT R102, R16, 0x7771, RZ ;  /* 0x0000777110667816 */ /* 0x000fc400000000ff */
[----:B------:R-:W-:Y:S01]  /*b1a0*/  PRMT R122, R16, 0x7770, RZ ;  /* 0x00007770107a7816 */ /* 0x000fe200000000ff */
[----:B------:R-:W-:Y:S01]  /*b1b0*/  IMAD R53, R60, 0x2, R58 ;  /* 0x000000023c357824 */ /* 0x000fe200078e023a */
[C---:B------:R-:W-:Y:S02]  /*b1c0*/  PRMT R78, R18.reuse, 0x7772, RZ ;  /* 0x00007772124e7816 */ /* 0x040fe400000000ff */
[----:B------:R-:W-:Y:S01]  /*b1d0*/  PRMT R116, R18, 0x7770, RZ ;  /* 0x0000777012747816 */ /* 0x000fe200000000ff */
[C---:B------:R-:W-:Y:S01]  /*b1e0*/  IMAD R55, R60.reuse, 0x2, R53 ;  /* 0x000000023c377824 */ /* 0x040fe200078e0235 */
[C---:B------:R-:W-:Y:S02]  /*b1f0*/  PRMT R76, R19.reuse, 0x7772, RZ ;  /* 0x00007772134c7816 */ /* 0x040fe400000000ff */
[C---:B------:R-:W-:Y:S01]  /*b200*/  PRMT R90, R19.reuse, 0x7771, RZ ;  /* 0x00007771135a7816 */ /* 0x040fe200000000ff */
[----:B------:R-:W-:Y:S01]  /*b210*/  IMAD R57, R60, 0x2, R55 ;  /* 0x000000023c397824 */ /* 0x000fe200078e0237 */
[----:B------:R-:W-:-:S03]  /*b220*/  PRMT R108, R19, 0x7770, RZ ;  /* 0x00007770136c7816 */ /* 0x000fc600000000ff */
[----:B------:R-:W-:-:S04]  /*b230*/  IMAD R59, R60, 0x2, R57 ;  /* 0x000000023c3b7824 */ /* 0x000fc800078e0239 */
[C---:B------:R-:W-:Y:S01]  /*b240*/  IMAD R61, R60.reuse, 0x2, R59 ;  /* 0x000000023c3d7824 */ /* 0x040fe200078e023b */
[----:B------:R1:W-:Y:S03]  /*b250*/  STSM.16.M88.4 [R3], R4 ;  /* 0x0000000403007844 */ /* 0x0003e60000000200 */
[----:B------:R-:W-:-:S04]  /*b260*/  IMAD R63, R60, 0x2, R61 ;  /* 0x000000023c3f7824 */ /* 0x000fc800078e023d */
[----:B------:R-:W-:-:S04]  /*b270*/  IMAD R65, R60, 0x2, R63 ;  /* 0x000000023c417824 */ /* 0x000fc800078e023f */
[----:B------:R-:W-:Y:S01]  /*b280*/  IMAD R67, R60, 0x2, R65 ;  /* 0x000000023c437824 */ /* 0x000fe200078e0241 */
[----:B0-----:R-:W-:-:S03]  /*b290*/  PRMT R229, R12, 0x7773, RZ ;  /* 0x000077730ce57816 */ /* 0x001fc600000000ff */
[----:B------:R-:W-:Y:S01]  /*b2a0*/  IMAD R69, R60, 0x2, R67 ;  /* 0x000000023c457824 */ /* 0x000fe200078e0243 */
[----:B------:R-:W-:Y:S02]  /*b2b0*/  PRMT R228, R12, 0x7772, RZ ;  /* 0x000077720ce47816 */ /* 0x000fe400000000ff */
[----:B-1----:R-:W-:Y:S01]  /*b2c0*/  PRMT R6, R36, 0x4210, R9 ;  /* 0x0000421024067816 */ /* 0x002fe20000000009 */
[----:B------:R-:W-:Y:S01]  /*b2d0*/  IMAD R71, R60, 0x2, R69 ;  /* 0x000000023c477824 */ /* 0x000fe200078e0245 */
[----:B------:R-:W-:Y:S01]  /*b2e0*/  PRMT R7, R64, 0x5210, R9 ;  /* 0x0000521040077816 */ /* 0x000fe20000000009 */
[----:B------:R-:W-:Y:S01]  /*b2f0*/  BAR.SYNC.DEFER_BLOCKING 0x0 ;  /* 0x0000000000007b1d */ /* 0x000fe20000010000 */
[--C-:B------:R-:W-:Y:S01]  /*b300*/  PRMT R4, R37, 0x4210, R28.reuse ;  /* 0x0000421025047816 */ /* 0x100fe2000000001c */
[C---:B------:R-:W-:Y:S01]  /*b310*/  IMAD R73, R60.reuse, 0x2, R71 ;  /* 0x000000023c497824 */ /* 0x040fe200078e0247 */
[----:B------:R-:W-:Y:S02]  /*b320*/  PRMT R5, R85, 0x5210, R28 ;  /* 0x0000521055057816 */ /* 0x000fe4000000001c */
[----:B------:R-:W-:Y:S01]  /*b330*/  LOP3.LUT R36, R29, 0xffff, RZ, 0xc0, !PT ;  /* 0x0000ffff1d247812 */ /* 0x000fe200078ec0ff */
[----:B------:R-:W-:Y:S01]  /*b340*/  IMAD R75, R60, 0x2, R73 ;  /* 0x000000023c4b7824 */ /* 0x000fe200078e0249 */
[----:B------:R-:W-:-:S02]  /*b350*/  LOP3.LUT R37, R134, 0xffff, RZ, 0xc0, !PT ;  /* 0x0000ffff86257812 */ /* 0x000fc400078ec0ff */
[--C-:B------:R-:W-:Y:S01]  /*b360*/  PRMT R28, R31, 0x4210, R36.reuse ;  /* 0x000042101f1c7816 */ /* 0x100fe20000000024 */
[----:B------:R-:W-:Y:S01]  /*b370*/  IMAD R77, R60, 0x2, R75 ;  /* 0x000000023c4d7824 */ /* 0x000fe200078e024b */
[----:B------:R-:W-:Y:S02]  /*b380*/  PRMT R29, R89, 0x5210, R36 ;  /* 0x00005210591d7816 */ /* 0x000fe40000000024 */
[----:B------:R-:W-:Y:S01]  /*b390*/  PRMT R30, R30, 0x4210, R37 ;  /* 0x000042101e1e7816 */ /* 0x000fe20000000025 */
[----:B------:R-:W-:Y:S01]  /*b3a0*/  IMAD R79, R60, 0x2, R77 ;  /* 0x000000023c4f7824 */ /* 0x000fe200078e024d */
[----:B------:R-:W-:Y:S02]  /*b3b0*/  PRMT R31, R62, 0x5210, R37 ;  /* 0x000052103e1f7816 */ /* 0x000fe40000000025 */
[----:B------:R-:W-:Y:S01]  /*b3c0*/  PRMT R227, R12, 0x7771, RZ ;  /* 0x000077710ce37816 */ /* 0x000fe200000000ff */
[----:B------:R-:W-:Y:S01]  /*b3d0*/  IMAD R81, R60, 0x2, R79 ;  /* 0x000000023c517824 */ /* 0x000fe200078e024f */
[----:B------:R-:W-:-:S02]  /*b3e0*/  PRMT R209, R12, 0x7770, RZ ;  /* 0x000077700cd17816 */ /* 0x000fc400000000ff */
        /* <DEDUP_REMOVED lines=15> */
[----:B------:R-:W-:Y:S01]  /*b4e0*/  IMAD R91, R60, 0x2, R89 ;  /* 0x000000023c5b7824 */ /* 0x000fe200078e0259 */
[C---:B------:R-:W-:Y:S02]  /*b4f0*/  PRMT R43, R14.reuse, 0x7771, RZ ;  /* 0x000077710e2b7816 */ /* 0x040fe400000000ff */
[----:B------:R-:W-:Y:S02]  /*b500*/  PRMT R207, R14, 0x7770, RZ ;  /* 0x000077700ecf7816 */ /* 0x000fe400000000ff */
[----:B------:R-:W-:-:S02]  /*b510*/  PRMT R38, R15, 0x7773, RZ ;  /* 0x000077730f267816 */ /* 0x000fc400000000ff */
[C---:B------:R-:W-:Y:S02]  /*b520*/  PRMT R40, R15.reuse, 0x7772, RZ ;  /* 0x000077720f287816 */ /* 0x040fe400000000ff */
[C---:B------:R-:W-:Y:S02]  /*b530*/  PRMT R42, R15.reuse, 0x7771, RZ ;  /* 0x000077710f2a7816 */ /* 0x040fe400000000ff */
[----:B------:R-:W-:Y:S01]  /*b540*/  PRMT R206, R15, 0x7770, RZ ;  /* 0x000077700fce7816 */ /* 0x000fe200000000ff */
[----:B------:R-:W-:Y:S01]  /*b550*/  STSM.16.M88.4 [R3], R4 ;  /* 0x0000000403007844 */ /* 0x000fe20000000200 */
[----:B------:R-:W-:Y:S01]  /*b560*/  BAR.SYNC.DEFER_BLOCKING 0x0 ;  /* 0x0000000000007b1d */ /* 0x000fe20000010000 */
[C---:B0-----:R-:W-:Y:S02]  /*b570*/  PRMT R25, R8.reuse, 0x7773, RZ ;  /* 0x0000777308197816 */ /* 0x041fe400000000ff */
[----:B------:R-:W-:Y:S02]  /*b580*/  PRMT R37, R8, 0x7770, RZ ;  /* 0x0000777008257816 */ /* 0x000fe400000000ff */
[----:B------:R-:W-:-:S02]  /*b590*/  PRMT R24, R9, 0x7773, RZ ;  /* 0x0000777309187816 */ /* 0x000fc400000000ff */
[----:B------:R-:W-:Y:S02]  /*b5a0*/  PRMT R36, R9, 0x7770, RZ ;  /* 0x0000777009247816 */ /* 0x000fe400000000ff */
[C---:B------:R-:W-:Y:S02]  /*b5b0*/  PRMT R23, R10.reuse, 0x7773, RZ ;  /* 0x000077730a177816 */ /* 0x040fe400000000ff */
[----:B------:R-:W-:Y:S02]  /*b5c0*/  PRMT R27, R10, 0x7772, RZ ;  /* 0x000077720a1b7816 */ /* 0x000fe400000000ff */
[C---:B------:R-:W-:Y:S02]  /*b5d0*/  PRMT R22, R11.reuse, 0x7773, RZ ;  /* 0x000077730b167816 */ /* 0x040fe400000000ff */
[----:B------:R-:W-:Y:S01]  /*b5e0*/  PRMT R26, R11, 0x7772, RZ ;  /* 0x000077720b1a7816 */ /* 0x000fe200000000ff */
[----:B------:R-:W0:Y:S01]  /*b5f0*/  LDS.128 R4, [R231] ;  /* 0x00000000e7047984 */ /* 0x000e220000000c00 */
[----:B------:R-:W-:Y:S06]  /*b600*/  BAR.SYNC.DEFER_BLOCKING 0x0 ;  /* 0x0000000000007b1d */ /* 0x000fec0000010000 */
[----:B------:R1:W-:Y:S02]  /*b610*/  STSM.16.M88.4 [R3], R28 ;  /* 0x0000001c03007844 */ /* 0x0003e40000000200 */
[----:B------:R-:W-:Y:S01]  /*b620*/  BAR.SYNC.DEFER_BLOCKING 0x0 ;  /* 0x0000000000007b1d */ /* 0x000fe20000010000 */
[----:B0-----:R-:W-:-:S02]  /*b630*/  PRMT R13, R4, 0x7772, RZ ;  /* 0x00007772040d7816 */ /* 0x001fc400000000ff */
[----:B------:R-:W-:Y:S02]  /*b640*/  PRMT R17, R4, 0x7771, RZ ;  /* 0x0000777104117816 */ /* 0x000fe400000000ff */
[--C-:B-1----:R-:W-:Y:S01]  /*b650*/  PRMT R31, R93, 0x5210, R32.reuse ;  /* 0x000052105d1f7816 */ /* 0x102fe20000000020 */
[----:B------:R-:W-:Y:S01]  /*b660*/  IMAD R93, R60, 0x2, R91 ;  /* 0x000000023c5d7824 */ /* 0x000fe200078e025b */
[--C-:B------:R-:W-:Y:S02]  /*b670*/  PRMT R28, R34, 0x4210, R33.reuse ;  /* 0x00004210221c7816 */ /* 0x100fe40000000021 */
[----:B------:R-:W-:Y:S01]  /*b680*/  PRMT R29, R94, 0x5210, R33 ;  /* 0x000052105e1d7816 */ /* 0x000fe20000000021 */
[----:B------:R-:W-:Y:S01]  /*b690*/  IMAD R95, R60, 0x2, R93 ;  /* 0x000000023c5f7824 */ /* 0x000fe200078e025d */
[----:B------:R-:W-:Y:S02]  /*b6a0*/  PRMT R30, R35, 0x4210, R32 ;  /* 0x00004210231e7816 */ /* 0x000fe40000000020 */
[----:B------:R-:W-:Y:S01]  /*b6b0*/  PRMT R94, R18, 0x7771, RZ ;  /* 0x00007771125e7816 */ /* 0x000fe200000000ff */
[----:B------:R-:W-:Y:S01]  /*b6c0*/  IMAD R97, R60, 0x2, R95 ;  /* 0x000000023c617824 */ /* 0x000fe200078e025f */
[----:B------:R-:W-:Y:S01]  /*b6d0*/  PRMT R33, R8, 0x7771, RZ ;  /* 0x0000777108217816 */ /* 0x000fe200000000ff */
[----:B------:R-:W0:Y:S02]  /*b6e0*/  LDS.128 R44, [R231] ;  /* 0x00000000e72c7984 */ /* 0x000e240000000c00 */
[C---:B------:R-:W-:Y:S01]  /*b6f0*/  IMAD R99, R60.reuse, 0x2, R97 ;  /* 0x000000023c637824 */ /* 0x040fe200078e0261 */
[----:B------:R-:W-:Y:S01]  /*b700*/  PRMT R32, R9, 0x7771, RZ ;  /* 0x0000777109207816 */ /* 0x000fe200000000ff */
[----:B------:R-:W-:Y:S02]  /*b710*/  BAR.SYNC.DEFER_BLOCKING 0x0 ;  /* 0x0000000000007b1d */ /* 0x000fe40000010000 */
[----:B------:R-:W-:Y:S01]  /*b720*/  IMAD R101, R60, 0x2, R99 ;  /* 0x000000023c657824 */ /* 0x000fe200078e0263 */
[----:B------:R-:W-:-:S02]  /*b730*/  PRMT R35, R10, 0x7770, RZ ;  /* 0x000077700a237816 */ /* 0x000fc400000000ff */
[----:B------:R-:W-:Y:S01]  /*b740*/  PRMT R34, R11, 0x7770, RZ ;  /* 0x000077700b227816 */ /* 0x000fe200000000ff */
[----:B------:R-:W-:Y:S01]  /*b750*/  IMAD R103, R60, 0x2, R101 ;  /* 0x000000023c677824 */ /* 0x000fe200078e0265 */
[----:B------:R-:W-:Y:S02]  /*b760*/  PRMT R21, R4, 0x7770, RZ ;  /* 0x0000777004157816 */ /* 0x000fe400000000ff */
[C---:B------:R-:W-:Y:S01]  /*b770*/  PRMT R16, R5.reuse, 0x7771, RZ ;  /* 0x0000777105107816 */ /* 0x040fe200000000ff */
[----:B------:R-:W-:Y:S01]  /*b780*/  IMAD R105, R60, 0x2, R103 ;  /* 0x000000023c697824 */ /* 0x000fe200078e0267 */
[----:B------:R-:W-:Y:S02]  /*b790*/  PRMT R20, R5, 0x7770, RZ ;  /* 0x0000777005147816 */ /* 0x000fe400000000ff */
[----:B------:R-:W-:Y:S01]  /*b7a0*/  PRMT R15, R6, 0x7771, RZ ;  /* 0x00007771060f7816 */ /* 0x000fe200000000ff */
[----:B------:R-:W-:Y:S01]  /*b7b0*/  IMAD R107, R60, 0x2, R105 ;  /* 0x000000023c6b7824 */ /* 0x000fe200078e0269 */
[----:B------:R-:W-:-:S02]  /*b7c0*/  PRMT R19, R6, 0x7770, RZ ;  /* 0x0000777006137816 */ /* 0x000fc400000000ff */
[C---:B------:R-:W-:Y:S01]  /*b7d0*/  PRMT R14, R7.reuse, 0x7771, RZ ;  /* 0x00007771070e7816 */ /* 0x040fe200000000ff */
[----:B------:R-:W-:Y:S01]  /*b7e0*/  IMAD R109, R60, 0x2, R107 ;  /* 0x000000023c6d7824 */ /* 0x000fe200078e026b */
[----:B------:R-:W-:Y:S01]  /*b7f0*/  PRMT R18, R7, 0x7770, RZ ;  /* 0x0000777007127816 */ /* 0x000fe200000000ff */
[----:B------:R1:W-:Y:S01]  /*b800*/  STSM.16.M88.4 [R3], R28 ;  /* 0x0000001c03007844 */ /* 0x0003e20000000200 */
[C---:B0-----:R-:W-:Y:S02]  /*b810*/  PRMT R214, R46.reuse, 0x7773, RZ ;  /* 0x000077732ed67816 */ /* 0x041fe400000000ff */
[----:B------:R-:W-:Y:S01]  /*b820*/  PRMT R215, R46, 0x7772, RZ ;  /* 0x000077722ed77816 */ /* 0x000fe200000000ff */
[----:B-1----:R-:W-:Y:S01]  /*b830*/  IMAD R3, R232, UR5, RZ ;  /* 0x00000005e8037c24 */ /* 0x002fe2000f8e02ff */
[----:B------:R-:W-:Y:S01]  /*b840*/  USHF.R.S32.HI UR5, URZ, 0x1f, UR4 ;  /* 0x0000001f3f057899 */ /* 0x000fe20008011404 */
[----:B------:R-:W-:Y:S02]  /*b850*/  PRMT R29, R8, 0x7772, RZ ;  /* 0x00007772081d7816 */ /* 0x000fe400000000ff */
[----:B------:R-:W-:-:S02]  /*b860*/  PRMT R28, R9, 0x7772, RZ ;  /* 0x00007772091c7816 */ /* 0x000fc400000000ff */
[----:B--2---:R-:W-:Y:S01]  /*b870*/  IADD3 R204, P3, P4, R3, UR4, R204 ;  /* 0x0000000403cc7c10 */ /* 0x004fe2000fc7e0cc */
[----:B------:R-:W-:Y:S01]  /*b880*/  ULDC UR4, c[0x0][0x27c] ;  /* 0x00009f0000047ab9 */ /* 0x000fe20000000800 */
[----:B------:R-:W-:Y:S01]  /*b890*/  SHF.R.S32.HI R12, RZ, 0x1f, R3 ;  /* 0x0000001fff0c7819 */ /* 0x000fe20000011403 */
[----:B------:R-:W-:Y:S01]  /*b8a0*/  UIMAD UR4, UR20, UR4, URZ ;  /* 0x00000004140472a4 */ /* 0x000fe2000f8e023f */
[----:B------:R-:W-:Y:S02]  /*b8b0*/  PRMT R31, R10, 0x7771, RZ ;  /* 0x000077710a1f7816 */ /* 0x000fe400000000ff */
[----:B------:R-:W-:Y:S01]  /*b8c0*/  IADD3.X R205, R12, UR5, R205, P3, P4 ;  /* 0x000000050ccd7c10 */ /* 0x000fe20009fe84cd */
[----:B------:R-:W-:Y:S01]  /*b8d0*/  USHF.L.U32 UR5, UR4, 0x2, URZ ;  /* 0x0000000204057899 */ /* 0x000fe2000800063f */
[-C--:B------:R-:W-:Y:S02]  /*b8e0*/  IADD3 R48, P3, R49, R204.reuse, RZ ;  /* 0x000000cc31307210 */ /* 0x080fe40007f7e0ff */
[----:B------:R-:W-:-:S02]  /*b8f0*/  IADD3 R112, P4, R111, R204, RZ ;  /* 0x000000cc6f707210 */ /* 0x000fc40007f9e0ff */
[-C--:B------:R-:W-:Y:S01]  /*b900*/  LEA.HI.X.SX32 R49, R49, R205.reuse, 0x1, P3 ;  /* 0x000000cd31317211 */ /* 0x080fe200018f0eff */
[----:B------:R-:W-:Y:S01]  /*b910*/  BAR.SYNC.DEFER_BLOCKING 0x0 ;  /* 0x0000000000007b1d */ /* 0x000fe20000010000 */
[----:B------:R-:W-:Y:S02]  /*b920*/  IADD3 R114, P3, R115, R204, RZ ;  /* 0x000000cc73727210 */ /* 0x000fe40007f7e0ff */
[-C--:B------:R-:W-:Y:S01]  /*b930*/  LEA.HI.X.SX32 R113, R111, R205.reuse, 0x1, P4 ;  /* 0x000000cd6f717211 */ /* 0x080fe200020f0eff */
[----:B------:R-:W-:Y:S01]  /*b940*/  IMAD R111, R60, 0x2, R109 ;  /* 0x000000023c6f7824 */ /* 0x000fe200078e026d */
[----:B------:R-:W-:Y:S02]  /*b950*/  LEA.HI.X.SX32 R115, R115, R205, 0x1, P3 ;  /* 0x000000cd73737211 */ /* 0x000fe400018f0eff */
[----:B------:R-:W-:Y:S02]  /*b960*/  PRMT R30, R11, 0x7771, RZ ;  /* 0x000077710b1e7816 */ /* 0x000fe400000000ff */
[----:B------:R-:W-:-:S02]  /*b970*/  PRMT R3, R4, 0x7773, RZ ;  /* 0x0000777304037816 */ /* 0x000fc400000000ff */
[C---:B------:R-:W-:Y:S02]  /*b980*/  PRMT R216, R46.reuse, 0x7771, RZ ;  /* 0x000077712ed87816 */ /* 0x040fe400000000ff */
[----:B------:R-:W-:Y:S02]  /*b990*/  PRMT R221, R46, 0x7770, RZ ;  /* 0x000077702edd7816 */ /* 0x000fe400000000ff */
[C---:B------:R-:W-:Y:S02]  /*b9a0*/  PRMT R4, R5.reuse, 0x7773, RZ ;  /* 0x0000777305047816 */ /* 0x040fe400000000ff */
[----:B------:R-:W-:Y:S02]  /*b9b0*/  PRMT R12, R5, 0x7772, RZ ;  /* 0x00007772050c7816 */ /* 0x000fe400000000ff */
[C---:B------:R-:W-:Y:S02]  /*b9c0*/  PRMT R9, R6.reuse, 0x7773, RZ ;  /* 0x0000777306097816 */ /* 0x040fe400000000ff */
[----:B------:R-:W-:-:S02]  /*b9d0*/  PRMT R11, R6, 0x7772, RZ ;  /* 0x00007772060b7816 */ /* 0x000fc400000000ff */
[C---:B------:R-:W-:Y:S01]  /*b9e0*/  PRMT R8, R7.reuse, 0x7773, RZ ;  /* 0x0000777307087816 */ /* 0x040fe200000000ff */
[----:B------:R-:W-:Y:S01]  /*b9f0*/  STG.E.U8 desc[UR22][R48.64], R191 ;  /* 0x000000bf30007986 */ /* 0x000fe2000c101116 */
[----:B------:R-:W-:Y:S02]  /*ba00*/  PRMT R10, R7, 0x7772, RZ ;  /* 0x00007772070a7816 */ /* 0x000fe400000000ff */
[----:B------:R-:W-:Y:S01]  /*ba10*/  IADD3 R46, P4, R171, R204, RZ ;  /* 0x000000ccab2e7210 */ /* 0x000fe20007f9e0ff */
[----:B------:R0:W-:Y:S01]  /*ba20*/  STG.E.U8 desc[UR22][R112.64], R189 ;  /* 0x000000bd70007986 */ /* 0x0001e2000c101116 */
[C---:B------:R-:W-:Y:S02]  /*ba30*/  PRMT R5, R44.reuse, 0x7773, RZ ;  /* 0x000077732c057816 */ /* 0x040fe400000000ff */
[C---:B------:R-:W-:Y:S01]  /*ba40*/  PRMT R6, R44.reuse, 0x7772, RZ ;  /* 0x000077722c067816 */ /* 0x040fe200000000ff */
[----:B------:R1:W-:Y:S01]  /*ba50*/  STG.E.U8 desc[UR22][R114.64], R187 ;  /* 0x000000bb72007986 */ /* 0x0003e2000c101116 */
[----:B------:R-:W-:-:S02]  /*ba60*/  PRMT R7, R44, 0x7771, RZ ;  /* 0x000077712c077816 */ /* 0x000fc400000000ff */
[----:B------:R-:W-:Y:S02]  /*ba70*/  PRMT R213, R44, 0x7770, RZ ;  /* 0x000077702cd57816 */ /* 0x000fe400000000ff */
[----:B------:R-:W-:Y:S02]  /*ba80*/  IADD3 R44, P3, R117, R204, RZ ;  /* 0x000000cc752c7210 */ /* 0x000fe40007f7e0ff */
[C---:B------:R-:W-:Y:S01]  /*ba90*/  PRMT R218, R47.reuse, 0x7773, RZ ;  /* 0x000077732fda7816 */ /* 0x040fe200000000ff */
[C---:B0-----:R-:W-:Y:S01]  /*baa0*/  IMAD R113, R60.reuse, 0x2, R111 ;  /* 0x000000023c717824 */ /* 0x041fe200078e026f */
[C---:B------:R-:W-:Y:S02]  /*bab0*/  PRMT R219, R47.reuse, 0x7772, RZ ;  /* 0x000077722fdb7816 */ /* 0x040fe400000000ff */
[C---:B------:R-:W-:Y:S01]  /*bac0*/  PRMT R220, R47.reuse, 0x7771, RZ ;  /* 0x000077712fdc7816 */ /* 0x040fe200000000ff */
[----:B-1----:R-:W-:Y:S01]  /*bad0*/  IMAD R115, R60, 0x2, R113 ;  /* 0x000000023c737824 */ /* 0x002fe200078e0271 */
[----:B------:R-:W-:-:S02]  /*bae0*/  PRMT R222, R47, 0x7770, RZ ;  /* 0x000077702fde7816 */ /* 0x000fc400000000ff */
[----:B------:R-:W-:Y:S02]  /*baf0*/  LEA.HI.X.SX32 R47, R171, R205, 0x1, P4 ;  /* 0x000000cdab2f7211 */ /* 0x000fe400020f0eff */
[C---:B------:R-:W-:Y:S02]  /*bb00*/  PRMT R210, R45.reuse, 0x7773, RZ ;  /* 0x000077732dd27816 */ /* 0x040fe400000000ff */
[C---:B------:R-:W-:Y:S01]  /*bb10*/  PRMT R211, R45.reuse, 0x7772, RZ ;  /* 0x000077722dd37816 */ /* 0x040fe200000000ff */
[----:B------:R0:W-:Y:S01]  /*bb20*/  STG.E.U8 desc[UR22][R46.64], R185 ;  /* 0x000000b92e007986 */ /* 0x0001e2000c101116 */
[C---:B------:R-:W-:Y:S02]  /*bb30*/  PRMT R212, R45.reuse, 0x7771, RZ ;  /* 0x000077712dd47816 */ /* 0x040fe400000000ff */
[----:B------:R-:W-:Y:S02]  /*bb40*/  PRMT R217, R45, 0x7770, RZ ;  /* 0x000077702dd97816 */ /* 0x000fe400000000ff */
[----:B------:R-:W-:-:S02]  /*bb50*/  IADD3 R48, P4, R119, R204, RZ ;  /* 0x000000cc77307210 */ /* 0x000fc40007f9e0ff */
[-C--:B------:R-:W-:Y:S01]  /*bb60*/  LEA.HI.X.SX32 R45, R117, R205.reuse, 0x1, P3 ;  /* 0x000000cd752d7211 */ /* 0x080fe200018f0eff */
[C---:B------:R-:W-:Y:S01]  /*bb70*/  IMAD R117, R60.reuse, 0x2, R115 ;  /* 0x000000023c757824 */ /* 0x040fe200078e0273 */
[-C--:B------:R-:W-:Y:S02]  /*bb80*/  LEA.HI.X.SX32 R49, R119, R205.reuse, 0x1, P4 ;  /* 0x000000cd77317211 */ /* 0x080fe400020f0eff */
[CC--:B0-----:R-:W-:Y:S01]  /*bb90*/  IADD3 R46, P3, R121.reuse, R204.reuse, RZ ;  /* 0x000000cc792e7210 */ /* 0x0c1fe20007f7e0ff */
[C---:B------:R-:W-:Y:S01]  /*bba0*/  IMAD R119, R60.reuse, 0x2, R117 ;  /* 0x000000023c777824 */ /* 0x040fe200078e0275 */
[----:B------:R0:W-:Y:S02]  /*bbb0*/  STG.E.U8 desc[UR22][R44.64], R183 ;  /* 0x000000b72c007986 */ /* 0x0001e4000c101116 */
[----:B------:R-:W-:Y:S01]  /*bbc0*/  LEA.HI.X.SX32 R47, R121, R205, 0x1, P3 ;  /* 0x000000cd792f7211 */ /* 0x000fe200018f0eff */
[----:B------:R-:W-:Y:S01]  /*bbd0*/  IMAD R121, R60, 0x2, R119 ;  /* 0x000000023c797824 */ /* 0x000fe200078e0277 */
[----:B------:R1:W-:Y:S04]  /*bbe0*/  STG.E.U8 desc[UR22][R48.64], R181 ;  /* 0x000000b530007986 */ /* 0x0003e8000c101116 */
[----:B------:R2:W-:Y:S01]  /*bbf0*/  STG.E.U8 desc[UR22][R46.64], R179 ;  /* 0x000000b32e007986 */ /* 0x0005e2000c101116 */
[----:B0-----:R-:W-:-:S02]  /*bc00*/  IADD3 R44, P4, R123, R204, RZ ;  /* 0x000000cc7b2c7210 */ /* 0x001fc40007f9e0ff */
[-C--:B-1----:R-:W-:Y:S02]  /*bc10*/  IADD3 R48, P3, R125, R204.reuse, RZ ;  /* 0x000000cc7d307210 */ /* 0x082fe40007f7e0ff */
[-C--:B------:R-:W-:Y:S01]  /*bc20*/  LEA.HI.X.SX32 R45, R123, R205.reuse, 0x1, P4 ;  /* 0x000000cd7b2d7211 */ /* 0x080fe200020f0eff */
[C---:B------:R-:W-:Y:S01]  /*bc30*/  IMAD R123, R60.reuse, 0x2, R121 ;  /* 0x000000023c7b7824 */ /* 0x040fe200078e0279 */
[-C--:B--2---:R-:W-:Y:S02]  /*bc40*/  IADD3 R46, P4, R127, R204.reuse, RZ ;  /* 0x000000cc7f2e7210 */ /* 0x084fe40007f9e0ff */
[-C--:B------:R-:W-:Y:S01]  /*bc50*/  LEA.HI.X.SX32 R49, R125, R205.reuse, 0x1, P3 ;  /* 0x000000cd7d317211 */ /* 0x080fe200018f0eff */
[C---:B------:R-:W-:Y:S01]  /*bc60*/  IMAD R125, R60.reuse, 0x2, R123 ;  /* 0x000000023c7d7824 */ /* 0x040fe200078e027b */
[----:B------:R0:W-:Y:S01]  /*bc70*/  STG.E.U8 desc[UR22][R44.64], R177 ;  /* 0x000000b12c007986 */ /* 0x0001e2000c101116 */
[----:B------:R-:W-:Y:S02]  /*bc80*/  LEA.HI.X.SX32 R47, R127, R205, 0x1, P4 ;  /* 0x000000cd7f2f7211 */ /* 0x000fe400020f0eff */
        /* <DEDUP_REMOVED lines=54> */
[----:B------:R-:W-:Y:S01]  /*bff0*/  IMAD R153, R60, 0x2, R151 ;  /* 0x000000023c997824 */ /* 0x000fe200078e0297 */
[-C--:B------:R-:W-:Y:S02]  /*c000*/  LEA.HI.X.SX32 R49, R154, R205.reuse, 0x1, P4 ;  /* 0x000000cd9a317211 */ /* 0x080fe400020f0eff */
[CC--:B--2---:R-:W-:Y:S01]  /*c010*/  IADD3 R46, P3, R152.reuse, R204.reuse, RZ ;  /* 0x000000cc982e7210 */ /* 0x0c4fe20007f7e0ff */
[----:B------:R0:W-:Y:S03]  /*c020*/  STG.E.U8 desc[UR22][R44.64], R155 ;  /* 0x0000009b2c007986 */ /* 0x0001e6000c101116 */
[----:B------:R-:W-:Y:S01]  /*c030*/  LEA.HI.X.SX32 R47, R152, R205, 0x1, P3 ;  /* 0x000000cd982f7211 */ /* 0x000fe200018f0eff */
[----:B------:R1:W-:Y:S04]  /*c040*/  STG.E.U8 desc[UR22][R48.64], R159 ;  /* 0x0000009f30007986 */ /* 0x0003e8000c101116 */
[----:B------:R2:W-:Y:S01]  /*c050*/  STG.E.U8 desc[UR22][R46.64], R160 ;  /* 0x000000a02e007986 */ /* 0x0005e2000c101116 */
[----:B0-----:R-:W-:Y:S01]  /*c060*/  IMAD R155, R60, 0x2, R153 ;  /* 0x000000023c9b7824 */ /* 0x001fe200078e0299 */
[----:B------:R-:W-:-:S03]  /*c070*/  IADD3 R44, P4, R150, R204, RZ ;  /* 0x000000cc962c7210 */ /* 0x000fc60007f9e0ff */
[----:B-1----:R-:W-:Y:S01]  /*c080*/  IMAD R159, R60, 0x2, R155 ;  /* 0x000000023c9f7824 */ /* 0x002fe200078e029b */
[-C--:B------:R-:W-:Y:S02]  /*c090*/  LEA.HI.X.SX32 R45, R150, R205.reuse, 0x1, P4 ;  /* 0x000000cd962d7211 */ /* 0x080fe400020f0eff */
[-C--:B------:R-:W-:Y:S01]  /*c0a0*/  IADD3 R48, P3, R148, R204.reuse, RZ ;  /* 0x000000cc94307210 */ /* 0x080fe20007f7e0ff */
[----:B------:R-:W-:Y:S01]  /*c0b0*/  IMAD R161, R60, 0x2, R159 ;  /* 0x000000023ca17824 */ /* 0x000fe200078e029f */
[----:B--2---:R-:W-:Y:S01]  /*c0c0*/  IADD3 R46, P4, R142, R204, RZ ;  /* 0x000000cc8e2e7210 */ /* 0x004fe20007f9e0ff */
[----:B------:R0:W-:Y:S01]  /*c0d0*/  STG.E.U8 desc[UR22][R44.64], R158 ;  /* 0x0000009e2c007986 */ /* 0x0001e2000c101116 */
[-C--:B------:R-:W-:Y:S01]  /*c0e0*/  LEA.HI.X.SX32 R49, R148, R205.reuse, 0x1, P3 ;  /* 0x000000cd94317211 */ /* 0x080fe200018f0eff */
[----:B------:R-:W-:Y:S01]  /*c0f0*/  IMAD R163, R60, 0x2, R161 ;  /* 0x000000023ca37824 */ /* 0x000fe200078e02a1 */
[----:B------:R-:W-:-:S03]  /*c100*/  LEA.HI.X.SX32 R47, R142, R205, 0x1, P4 ;  /* 0x000000cd8e2f7211 */ /* 0x000fc600020f0eff */
[C---:B------:R-:W-:Y:S01]  /*c110*/  IMAD R165, R60.reuse, 0x2, R163 ;  /* 0x000000023ca57824 */ /* 0x040fe200078e02a3 */
[----:B------:R1:W-:Y:S03]  /*c120*/  STG.E.U8 desc[UR22][R48.64], R146 ;  /* 0x0000009230007986 */ /* 0x0003e6000c101116 */
[----:B------:R-:W-:Y:S01]  /*c130*/  IMAD R167, R60, 0x2, R165 ;  /* 0x000000023ca77824 */ /* 0x000fe200078e02a5 */
[----:B------:R2:W-:Y:S01]  /*c140*/  STG.E.U8 desc[UR22][R46.64], R144 ;  /* 0x000000902e007986 */ /* 0x0005e2000c101116 */
[----:B0-----:R-:W-:Y:S02]  /*c150*/  IADD3 R44, P3, R140, R204, RZ ;  /* 0x000000cc8c2c7210 */ /* 0x001fe40007f7e0ff */
[----:B------:R-:W-:Y:S02]  /*c160*/  IMAD R169, R60, 0x2, R167 ;  /* 0x000000023ca97824 */ /* 0x000fe400078e02a7 */
[----:B------:R-:W-:-:S02]  /*c170*/  LEA.HI.X.SX32 R45, R140, R205, 0x1, P3 ;  /* 0x000000cd8c2d7211 */ /* 0x000fc400018f0eff */
[----:B------:R-:W-:Y:S01]  /*c180*/  IMAD R171, R60, 0x2, R169 ;  /* 0x000000023cab7824 */ /* 0x000fe200078e02a9 */
[-C--:B-1----:R-:W-:Y:S02]  /*c190*/  IADD3 R48, P4, R136, R204.reuse, RZ ;  /* 0x000000cc88307210 */ /* 0x082fe40007f9e0ff */
[----:B------:R0:W-:Y:S01]  /*c1a0*/  STG.E.U8 desc[UR22][R44.64], R138 ;  /* 0x0000008a2c007986 */ /* 0x0001e2000c101116 */
[----:B------:R-:W-:Y:S01]  /*c1b0*/  IMAD R173, R60, 0x2, R171 ;  /* 0x000000023cad7824 */ /* 0x000fe200078e02ab */
[----:B--2---:R-:W-:Y:S02]  /*c1c0*/  IADD3 R46, P3, R132, R204, RZ ;  /* 0x000000cc842e7210 */ /* 0x004fe40007f7e0ff */
[-C--:B------:R-:W-:Y:S01]  /*c1d0*/  LEA.HI.X.SX32 R49, R136, R205.reuse, 0x1, P4 ;  /* 0x000000cd88317211 */ /* 0x080fe200020f0eff */
[----:B------:R-:W-:Y:S01]  /*c1e0*/  IMAD R175, R60, 0x2, R173 ;  /* 0x000000023caf7824 */ /* 0x000fe200078e02ad */
[----:B------:R-:W-:-:S03]  /*c1f0*/  LEA.HI.X.SX32 R47, R132, R205, 0x1, P3 ;  /* 0x000000cd842f7211 */ /* 0x000fc600018f0eff */
[----:B------:R1:W-:Y:S01]  /*c200*/  STG.E.U8 desc[UR22][R48.64], R134 ;  /* 0x0000008630007986 */ /* 0x0003e2000c101116 */
[----:B------:R-:W-:Y:S01]  /*c210*/  IMAD R177, R60, 0x2, R175 ;  /* 0x000000023cb17824 */ /* 0x000fe200078e02af */
[----:B0-----:R-:W-:Y:S02]  /*c220*/  IADD3 R44, P4, R128, R204, RZ ;  /* 0x000000cc802c7210 */ /* 0x001fe40007f9e0ff */
[----:B------:R0:W-:Y:S01]  /*c230*/  STG.E.U8 desc[UR22][R46.64], R130 ;  /* 0x000000822e007986 */ /* 0x0001e2000c101116 */
[----:B------:R-:W-:Y:S01]  /*c240*/  IMAD R179, R60, 0x2, R177 ;  /* 0x000000023cb37824 */ /* 0x000fe200078e02b1 */
[----:B------:R-:W-:-:S03]  /*c250*/  LEA.HI.X.SX32 R45, R128, R205, 0x1, P4 ;  /* 0x000000cd802d7211 */ /* 0x000fc600020f0eff */
[----:B------:R-:W-:Y:S01]  /*c260*/  IMAD R181, R60, 0x2, R179 ;  /* 0x000000023cb57824 */ /* 0x000fe200078e02b3 */
[-C--:B-1----:R-:W-:Y:S01]  /*c270*/  IADD3 R48, P3, R124, R204.reuse, RZ ;  /* 0x000000cc7c307210 */ /* 0x082fe20007f7e0ff */
[----:B------:R1:W-:Y:S02]  /*c280*/  STG.E.U8 desc[UR22][R44.64], R126 ;  /* 0x0000007e2c007986 */ /* 0x0003e4000c101116 */
[----:B------:R-:W-:Y:S01]  /*c290*/  IMAD R183, R60, 0x2, R181 ;  /* 0x000000023cb77824 */ /* 0x000fe200078e02b5 */
[----:B0-----:R-:W-:Y:S02]  /*c2a0*/  IADD3 R46, P4, R120, R204, RZ ;  /* 0x000000cc782e7210 */ /* 0x001fe40007f9e0ff */
[-C--:B------:R-:W-:Y:S01]  /*c2b0*/  LEA.HI.X.SX32 R49, R124, R205.reuse, 0x1, P3 ;  /* 0x000000cd7c317211 */ /* 0x080fe200018f0eff */
[----:B------:R-:W-:Y:S01]  /*c2c0*/  IMAD R185, R60, 0x2, R183 ;  /* 0x000000023cb97824 */ /* 0x000fe200078e02b7 */
[----:B------:R-:W-:-:S03]  /*c2d0*/  LEA.HI.X.SX32 R47, R120, R205, 0x1, P4 ;  /* 0x000000cd782f7211 */ /* 0x000fc600020f0eff */
[----:B------:R0:W-:Y:S01]  /*c2e0*/  STG.E.U8 desc[UR22][R48.64], R122 ;  /* 0x0000007a30007986 */ /* 0x0001e2000c101116 */
[----:B------:R-:W-:Y:S01]  /*c2f0*/  IMAD R187, R60, 0x2, R185 ;  /* 0x000000023cbb7824 */ /* 0x000fe200078e02b9 */
[----:B-1----:R-:W-:Y:S02]  /*c300*/  IADD3 R44, P3, R110, R204, RZ ;  /* 0x000000cc6e2c7210 */ /* 0x002fe40007f7e0ff */
[----:B------:R1:W-:Y:S01]  /*c310*/  STG.E.U8 desc[UR22][R46.64], R118 ;  /* 0x000000762e007986 */ /* 0x0003e2000c101116 */
[----:B------:R-:W-:Y:S01]  /*c320*/  IMAD R189, R60, 0x2, R187 ;  /* 0x000000023cbd7824 */ /* 0x000fe200078e02bb */
[----:B------:R-:W-:-:S03]  /*c330*/  LEA.HI.X.SX32 R45, R110, R205, 0x1, P3 ;  /* 0x000000cd6e2d7211 */ /* 0x000fc600018f0eff */
[----:B------:R-:W-:Y:S02]  /*c340*/  IMAD R191, R60, 0x2, R189 ;  /* 0x000000023cbf7824 */ /* 0x000fe400078e02bd */
[----:B------:R2:W-:Y:S01]  /*c350*/  STG.E.U8 desc[UR22][R44.64], R116 ;  /* 0x000000742c007986 */ /* 0x0005e2000c101116 */
[-C--:B0-----:R-:W-:Y:S01]  /*c360*/  IADD3 R48, P4, R106, R204.reuse, RZ ;  /* 0x000000cc6a307210 */ /* 0x081fe20007f9e0ff */
[----:B------:R-:W-:Y:S01]  /*c370*/  IMAD R193, R60, 0x2, R191 ;  /* 0x000000023cc17824 */ /* 0x000fe200078e02bf */
[----:B-1----:R-:W-:-:S03]  /*c380*/  IADD3 R46, P3, R104, R204, RZ ;  /* 0x000000cc682e7210 */ /* 0x002fc60007f7e0ff */
[----:B------:R-:W-:Y:S01]  /*c390*/  IMAD R195, R60, 0x2, R193 ;  /* 0x000000023cc37824 */ /* 0x000fe200078e02c1 */
[-C--:B------:R-:W-:Y:S02]  /*c3a0*/  LEA.HI.X.SX32 R49, R106, R205.reuse, 0x1, P4 ;  /* 0x000000cd6a317211 */ /* 0x080fe400020f0eff */
[-C--:B------:R-:W-:Y:S01]  /*c3b0*/  LEA.HI.X.SX32 R47, R104, R205.reuse, 0x1, P3 ;  /* 0x000000cd682f7211 */ /* 0x080fe200018f0eff */
[----:B------:R-:W-:Y:S01]  /*c3c0*/  IMAD R197, R60, 0x2, R195 ;  /* 0x000000023cc57824 */ /* 0x000fe200078e02c3 */
[----:B--2---:R-:W-:Y:S01]  /*c3d0*/  IADD3 R44, P4, R100, R204, RZ ;  /* 0x000000cc642c7210 */ /* 0x004fe20007f9e0ff */
[----:B------:R0:W-:Y:S02]  /*c3e0*/  STG.E.U8 desc[UR22][R48.64], R108 ;  /* 0x0000006c30007986 */ /* 0x0001e4000c101116 */
[----:B------:R-:W-:Y:S01]  /*c3f0*/  IMAD R199, R60, 0x2, R197 ;  /* 0x000000023cc77824 */ /* 0x000fe200078e02c5 */
[----:B------:R-:W-:Y:S01]  /*c400*/  LEA.HI.X.SX32 R45, R100, R205, 0x1, P4 ;  /* 0x000000cd642d7211 */ /* 0x000fe200020f0eff */
[----:B------:R1:W-:Y:S02]  /*c410*/  STG.E.U8 desc[UR22][R46.64], R102 ;  /* 0x000000662e007986 */ /* 0x0003e4000c101116 */
[----:B------:R-:W-:-:S02]  /*c420*/  IMAD R201, R60, 0x2, R199 ;  /* 0x000000023cc97824 */ /* 0x000fc400078e02c7 */
[----:B------:R2:W-:Y:S02]  /*c430*/  STG.E.U8 desc[UR22][R44.64], R98 ;  /* 0x000000622c007986 */ /* 0x0005e4000c101116 */
[----:B------:R-:W-:Y:S01]  /*c440*/  IMAD R223, R60, 0x2, R201 ;  /* 0x000000023cdf7824 */ /* 0x000fe200078e02c9 */
[----:B0-----:R-:W-:-:S03]  /*c450*/  IADD3 R48, P3, R96, R204, RZ ;  /* 0x000000cc60307210 */ /* 0x001fc60007f7e0ff */
[----:B------:R-:W-:Y:S01]  /*c460*/  IMAD R203, R60, 0x2, R223 ;  /* 0x000000023ccb7824 */ /* 0x000fe200078e02df */
[-C--:B-1----:R-:W-:Y:S02]  /*c470*/  IADD3 R46, P4, R92, R204.reuse, RZ ;  /* 0x000000cc5c2e7210 */ /* 0x082fe40007f9e0ff */
[-C--:B------:R-:W-:Y:S02]  /*c480*/  LEA.HI.X.SX32 R49, R96, R205.reuse, 0x1, P3 ;  /* 0x000000cd60317211 */ /* 0x080fe400018f0eff */
[----:B--2---:R-:W-:Y:S02]  /*c490*/  IADD3 R44, P3, R88, R204, RZ ;  /* 0x000000cc582c7210 */ /* 0x004fe40007f7e0ff */
[-C--:B------:R-:W-:Y:S01]  /*c4a0*/  LEA.HI.X.SX32 R47, R92, R205.reuse, 0x1, P4 ;  /* 0x000000cd5c2f7211 */ /* 0x080fe200020f0eff */
[----:B------:R0:W-:Y:S01]  /*c4b0*/  STG.E.U8 desc[UR22][R48.64], R94 ;  /* 0x0000005e30007986 */ /* 0x0001e2000c101116 */
[----:B------:R-:W-:-:S03]  /*c4c0*/  LEA.HI.X.SX32 R45, R88, R205, 0x1, P3 ;  /* 0x000000cd582d7211 */ /* 0x000fc600018f0eff */
[----:B------:R1:W-:Y:S04]  /*c4d0*/  STG.E.U8 desc[UR22][R46.64], R90 ;  /* 0x0000005a2e007986 */ /* 0x0003e8000c101116 */
[----:B------:R2:W-:Y:S01]  /*c4e0*/  STG.E.U8 desc[UR22][R44.64], R86 ;  /* 0x000000562c007986 */ /* 0x0005e2000c101116 */
[-C--:B0-----:R-:W-:Y:S02]  /*c4f0*/  IADD3 R48, P4, R84, R204.reuse, RZ ;  /* 0x000000cc54307210 */ /* 0x081fe40007f9e0ff */
[-C--:B-1----:R-:W-:Y:S02]  /*c500*/  IADD3 R46, P3, R80, R204.reuse, RZ ;  /* 0x000000cc502e7210 */ /* 0x082fe40007f7e0ff */
[----:B------:R-:W-:Y:S02]  /*c510*/  LEA.HI.X.SX32 R49, R84, R205, 0x1, P4 ;  /* 0x000000cd54317211 */ /* 0x000fe400020f0eff */
[----:B--2---:R-:W-:-:S02]  /*c520*/  IADD3 R44, P4, R50, R204, RZ ;  /* 0x000000cc322c7210 */ /* 0x004fc40007f9e0ff */
[-C--:B------:R-:W-:Y:S01]  /*c530*/  LEA.HI.X.SX32 R47, R80, R205.reuse, 0x1, P3 ;  /* 0x000000cd502f7211 */ /* 0x080fe200018f0eff */
[----:B------:R0:W-:Y:S01]  /*c540*/  STG.E.U8 desc[UR22][R48.64], R82 ;  /* 0x0000005230007986 */ /* 0x0001e2000c101116 */
[-C--:B------:R-:W-:Y:S02]  /*c550*/  LEA.HI.X.SX32 R45, R50, R205.reuse, 0x1, P4 ;  /* 0x000000cd322d7211 */ /* 0x080fe400020f0eff */
[CC--:B------:R-:W-:Y:S01]  /*c560*/  IADD3 R50, P3, R51.reuse, R204.reuse, RZ ;  /* 0x000000cc33327210 */ /* 0x0c0fe20007f7e0ff */
[----:B------:R1:W-:Y:S03]  /*c570*/  STG.E.U8 desc[UR22][R46.64], R78 ;  /* 0x0000004e2e007986 */ /* 0x0003e6000c101116 */
[----:B------:R-:W-:Y:S01]  /*c580*/  LEA.HI.X.SX32 R51, R51, R205, 0x1, P3 ;  /* 0x000000cd33337211 */ /* 0x000fe200018f0eff */
[----:B------:R2:W-:Y:S01]  /*c590*/  STG.E.U8 desc[UR22][R44.64], R76 ;  /* 0x0000004c2c007986 */ /* 0x0005e2000c101116 */
[----:B0-----:R-:W-:-:S03]  /*c5a0*/  IADD3 R48, P4, R74, R204, RZ ;  /* 0x000000cc4a307210 */ /* 0x001fc60007f9e0ff */
[----:B------:R0:W-:Y:S01]  /*c5b0*/  STG.E.U8 desc[UR22][R50.64], R72 ;  /* 0x0000004832007986 */ /* 0x0001e2000c101116 */
[-C--:B-1----:R-:W-:Y:S02]  /*c5c0*/  IADD3 R46, P5, R68, R204.reuse, RZ ;  /* 0x000000cc442e7210 */ /* 0x082fe40007fbe0ff */
[-C--:B------:R-:W-:Y:S02]  /*c5d0*/  LEA.HI.X.SX32 R49, R74, R205.reuse, 0x1, P4 ;  /* 0x000000cd4a317211 */ /* 0x080fe400020f0eff */
[-C--:B--2---:R-:W-:Y:S02]  /*c5e0*/  IADD3 R44, P3, R66, R204.reuse, RZ ;  /* 0x000000cc422c7210 */ /* 0x084fe40007f7e0ff */
[-C--:B------:R-:W-:Y:S01]  /*c5f0*/  LEA.HI.X.SX32 R47, R68, R205.reuse, 0x1, P5 ;  /* 0x000000cd442f7211 */ /* 0x080fe200028f0eff */
[----:B------:R1:W-:Y:S01]  /*c600*/  STG.E.U8 desc[UR22][R48.64], R70 ;  /* 0x0000004630007986 */ /* 0x0003e2000c101116 */
[----:B------:R-:W-:Y:S02]  /*c610*/  LEA.HI.X.SX32 R45, R66, R205, 0x1, P3 ;  /* 0x000000cd422d7211 */ /* 0x000fe400018f0eff */
[----:B0-----:R-:W-:-:S03]  /*c620*/  IADD3 R50, P4, R58, R204, RZ ;  /* 0x000000cc3a327210 */ /* 0x001fc60007f9e0ff */
[----:B------:R0:W-:Y:S01]  /*c630*/  STG.E.U8 desc[UR22][R44.64], R62 ;  /* 0x0000003e2c007986 */ /* 0x0001e2000c101116 */
[-C--:B------:R-:W-:Y:S02]  /*c640*/  LEA.HI.X.SX32 R51, R58, R205.reuse, 0x1, P4 ;  /* 0x000000cd3a337211 */ /* 0x080fe400020f0eff */
[CC--:B------:R-:W-:Y:S01]  /*c650*/  IADD3 R58, P4, R59.reuse, R204.reuse, RZ ;  /* 0x000000cc3b3a7210 */ /* 0x0c0fe20007f9e0ff */
[----:B------:R2:W-:Y:S01]  /*c660*/  STG.E.U8 desc[UR22][R46.64], R64 ;  /* 0x000000402e007986 */ /* 0x0005e2000c101116 */
[CC--:B-1----:R-:W-:Y:S02]  /*c670*/  IADD3 R48, P3, R56.reuse, R204.reuse, RZ ;  /* 0x000000cc38307210 */ /* 0x0c2fe40007f7e0ff */
[-C--:B------:R-:W-:Y:S02]  /*c680*/  LEA.HI.X.SX32 R59, R59, R205.reuse, 0x1, P4 ;  /* 0x000000cd3b3b7211 */ /* 0x080fe400020f0eff */
[----:B------:R-:W-:Y:S02]  /*c690*/  LEA.HI.X.SX32 R49, R56, R205, 0x1, P3 ;  /* 0x000000cd38317211 */ /* 0x000fe400018f0eff */
[----:B0-----:R-:W-:-:S02]  /*c6a0*/  IADD3 R44, P5, R52, R204, RZ ;  /* 0x000000cc342c7210 */ /* 0x001fc40007fbe0ff */
[-C--:B------:R-:W-:Y:S02]  /*c6b0*/  IADD3 R56, P3, R57, R204.reuse, RZ ;  /* 0x000000cc39387210 */ /* 0x080fe40007f7e0ff */
[-C--:B--2---:R-:W-:Y:S02]  /*c6c0*/  IADD3 R46, P6, R54, R204.reuse, RZ ;  /* 0x000000cc362e7210 */ /* 0x084fe40007fde0ff */
[-C--:B------:R-:W-:Y:S02]  /*c6d0*/  LEA.HI.X.SX32 R45, R52, R205.reuse, 0x1, P5 ;  /* 0x000000cd342d7211 */ /* 0x080fe400028f0eff */
[-C--:B------:R-:W-:Y:S02]  /*c6e0*/  IADD3 R52, P5, R53, R204.reuse, RZ ;  /* 0x000000cc35347210 */ /* 0x080fe40007fbe0ff */
[----:B------:R-:W-:Y:S01]  /*c6f0*/  LEA.HI.X.SX32 R47, R54, R205, 0x1, P6 ;  /* 0x000000cd362f7211 */ /* 0x000fe200030f0eff */
[----:B------:R-:W-:Y:S01]  /*c700*/  STG.E.U8 desc[UR22][R44.64], R209 ;  /* 0x000000d12c007986 */ /* 0x000fe2000c101116 */
[----:B------:R-:W-:-:S02]  /*c710*/  IADD3 R54, P6, R55, R204, RZ ;  /* 0x000000cc37367210 */ /* 0x000fc40007fde0ff */
[-C--:B------:R-:W-:Y:S01]  /*c720*/  LEA.HI.X.SX32 R53, R53, R205.reuse, 0x1, P5 ;  /* 0x000000cd35357211 */ /* 0x080fe200028f0eff */
[----:B------:R-:W-:Y:S01]  /*c730*/  STG.E.U8 desc[UR22][R46.64], R208 ;  /* 0x000000d02e007986 */ /* 0x000fe2000c101116 */
[-C--:B------:R-:W-:Y:S02]  /*c740*/  IADD3 R60, P5, R61, R204.reuse, RZ ;  /* 0x000000cc3d3c7210 */ /* 0x080fe40007fbe0ff */
[-C--:B------:R-:W-:Y:S01]  /*c750*/  LEA.HI.X.SX32 R55, R55, R205.reuse, 0x1, P6 ;  /* 0x000000cd37377211 */ /* 0x080fe200030f0eff */
[----:B------:R-:W-:Y:S01]  /*c760*/  STG.E.U8 desc[UR22][R48.64], R207 ;  /* 0x000000cf30007986 */ /* 0x000fe2000c101116 */
[-C--:B------:R-:W-:Y:S02]  /*c770*/  IADD3 R62, P6, R63, R204.reuse, RZ ;  /* 0x000000cc3f3e7210 */ /* 0x080fe40007fde0ff */
[----:B------:R-:W-:Y:S01]  /*c780*/  LEA.HI.X.SX32 R57, R57, R205, 0x1, P3 ;  /* 0x000000cd39397211 */ /* 0x000fe200018f0eff */
[----:B------:R-:W-:Y:S01]  /*c790*/  STG.E.U8 desc[UR22][R50.64], R206 ;  /* 0x000000ce32007986 */ /* 0x000fe2000c101116 */
[----:B------:R-:W-:-:S02]  /*c7a0*/  IADD3 R64, P3, R65, R204, RZ ;  /* 0x000000cc41407210 */ /* 0x000fc40007f7e0ff */
[-C--:B------:R-:W-:Y:S01]  /*c7b0*/  IADD3 R66, P4, R67, R204.reuse, RZ ;  /* 0x000000cc43427210 */ /* 0x080fe20007f9e0ff */
[----:B------:R-:W-:Y:S01]  /*c7c0*/  STG.E.U8 desc[UR22][R52.64], R227 ;  /* 0x000000e334007986 */ /* 0x000fe2000c101116 */
[-C--:B------:R-:W-:Y:S02]  /*c7d0*/  LEA.HI.X.SX32 R61, R61, R205.reuse, 0x1, P5 ;  /* 0x000000cd3d3d7211 */ /* 0x080fe400028f0eff */
[-C--:B------:R-:W-:Y:S01]  /*c7e0*/  IADD3 R68, P5, R69, R204.reuse, RZ ;  /* 0x000000cc45447210 */ /* 0x080fe20007fbe0ff */
[----:B------:R-:W-:Y:S01]  /*c7f0*/  STG.E.U8 desc[UR22][R54.64], R224 ;  /* 0x000000e036007986 */ /* 0x000fe2000c101116 */
[-C--:B------:R-:W-:Y:S02]  /*c800*/  LEA.HI.X.SX32 R63, R63, R205.reuse, 0x1, P6 ;  /* 0x000000cd3f3f7211 */ /* 0x080fe400030f0eff */
[----:B------:R-:W-:Y:S01]  /*c810*/  IADD3 R70, P6, R71, R204, RZ ;  /* 0x000000cc47467210 */ /* 0x000fe20007fde0ff */
[----:B------:R-:W-:Y:S01]  /*c820*/  STG.E.U8 desc[UR22][R56.64], R43 ;  /* 0x0000002b38007986 */ /* 0x000fe2000c101116 */
[----:B------:R-:W-:-:S02]  /*c830*/  LEA.HI.X.SX32 R65, R65, R205, 0x1, P3 ;  /* 0x000000cd41417211 */ /* 0x000fc400018f0eff */
        /* <DEDUP_REMOVED lines=37> */
[----:B------:R0:W-:Y:S01]  /*ca90*/  STG.E.U8 desc[UR22][R82.64], R34 ;  /* 0x0000002252007986 */ /* 0x0001e2000c101116 */
        /* <DEDUP_REMOVED lines=9> */
[-C--:B------:R-:W-:Y:S01]  /*cb30*/  LEA.HI.X.SX32 R97, R97, R205.reuse, 0x1, P3 ;  /* 0x000000cd61617211 */ /* 0x080fe200018f0eff */
[----:B0-----:R-:W0:Y:S01]  /*cb40*/  LDC.64 R34, c[0x0][0x230] ;  /* 0x00008c00ff227b82 */ /* 0x001e220000000a00 */
        /* <DEDUP_REMOVED lines=36> */
[-C--:B------:R-:W-:Y:S01]  /*cd90*/  LEA.HI.X.SX32 R123, R123, R205.reuse, 0x1, P4 ;  /* 0x000000cd7b7b7211 */ /* 0x080fe200020f0eff */
[----:B------:R-:W-:Y:S01]  /*cda0*/  STG.E.U8 desc[UR22][R114.64], R18 ;  /* 0x0000001272007986 */ /* 0x000fe2000c101116 */
[-C--:B------:R-:W-:Y:S02]  /*cdb0*/  LEA.HI.X.SX32 R125, R125, R205.reuse, 0x1, P5 ;  /* 0x000000cd7d7d7211 */ /* 0x080fe400028f0eff */
[----:B------:R-:W-:Y:S01]  /*cdc0*/  LEA.HI.X.SX32 R127, R127, R205, 0x1, P6 ;  /* 0x000000cd7f7f7211 */ /* 0x000fe200030f0eff */
[----:B------:R-:W-:Y:S01]  /*cdd0*/  STG.E.U8 desc[UR22][R116.64], R17 ;  /* 0x0000001174007986 */ /* 0x000fe2000c101116 */
[----:B------:R-:W-:-:S02]  /*cde0*/  IADD3 R128, P3, R129, R204, RZ ;  /* 0x000000cc81807210 */ /* 0x000fc40007f7e0ff */
[-C--:B------:R-:W-:Y:S01]  /*cdf0*/  IADD3 R130, P4, R131, R204.reuse, RZ ;  /* 0x000000cc83827210 */ /* 0x080fe20007f9e0ff */
[----:B------:R-:W-:Y:S01]  /*ce00*/  STG.E.U8 desc[UR22][R118.64], R16 ;  /* 0x0000001076007986 */ /* 0x000fe2000c101116 */
[-C--:B------:R-:W-:Y:S02]  /*ce10*/  IADD3 R132, P5, R133, R204.reuse, RZ ;  /* 0x000000cc85847210 */ /* 0x080fe40007fbe0ff */
[-C--:B------:R-:W-:Y:S01]  /*ce20*/  LEA.HI.X.SX32 R129, R129, R205.reuse, 0x1, P3 ;  /* 0x000000cd81817211 */ /* 0x080fe200018f0eff */
[----:B------:R-:W-:Y:S01]  /*ce30*/  STG.E.U8 desc[UR22][R120.64], R15 ;  /* 0x0000000f78007986 */ /* 0x000fe2000c101116 */
[-C--:B------:R-:W-:Y:S02]  /*ce40*/  IADD3 R134, P6, R135, R204.reuse, RZ ;  /* 0x000000cc87867210 */ /* 0x080fe40007fde0ff */
        /* <DEDUP_REMOVED lines=9> */
[----:B------:R-:W-:Y:S01]  /*cee0*/  LEA.HI.X.SX32 R137, R137, R205, 0x1, P3 ;  /* 0x000000cd89897211 */ /* 0x000fe200018f0eff */
[----:B------:R-:W1:Y:S01]  /*cef0*/  LDS.128 R12, [R231] ;  /* 0x00000000e70c7984 */ /* 0x000e620000000c00 */
        /* <DEDUP_REMOVED lines=10> */
[-C--:B------:R-:W-:Y:S01]  /*cfa0*/  LEA.HI.X.SX32 R145, R145, R205.reuse, 0x1, P3 ;  /* 0x000000cd91917211 */ /* 0x080fe200018f0eff */
[----:B------:R2:W-:Y:S01]  /*cfb0*/  STG.E.U8 desc[UR22][R134.64], R4 ;  /* 0x0000000486007986 */ /* 0x0005e2000c101116 */
[-C--:B------:R-:W-:Y:S02]  /*cfc0*/  IADD3 R150, P6, R151, R204.reuse, RZ ;  /* 0x000000cc97967210 */ /* 0x080fe40007fde0ff */
        /* <DEDUP_REMOVED lines=9> */
[----:B--2---:R-:W-:Y:S01]  /*d060*/  FFMA R4, R0, 0.69314718246459960938, R157 ;  /* 0x3f31721800047823 */ /* 0x004fe2000000009d */
[-C--:B------:R-:W-:Y:S01]  /*d070*/  LEA.HI.X.SX32 R153, R153, R205.reuse, 0x1, P3 ;  /* 0x000000cd99997211 */ /* 0x080fe200018f0eff */
[----:B------:R-:W-:Y:S01]  /*d080*/  STG.E.U8 desc[UR22][R142.64], R217 ;  /* 0x000000d98e007986 */ /* 0x000fe2000c101116 */
[-C--:B------:R-:W-:Y:S01]  /*d090*/  IADD3 R160, P6, R161, R204.reuse, RZ ;  /* 0x000000cca1a07210 */ /* 0x080fe20007fde0ff */
[----:B------:R-:W-:Y:S01]  /*d0a0*/  IMAD.HI R0, R232, 0x4, RZ ;  /* 0x00000004e8007827 */ /* 0x000fe200078e02ff */
        /* <DEDUP_REMOVED lines=19> */
[----:B------:R2:W-:Y:S01]  /*d1e0*/  STG.E.U8 desc[UR22][R158.64], R6 ;  /* 0x000000069e007986 */ /* 0x0005e2000c101116 */
[----:B------:R-:W-:-:S02]  /*d1f0*/  LEA.HI.X.SX32 R169, R169, R205, 0x1, P6 ;  /* 0x000000cda9a97211 */ /* 0x000fc400030f0eff */
[-C--:B------:R-:W-:Y:S01]  /*d200*/  LEA.HI.X.SX32 R171, R171, R205.reuse, 0x1, P3 ;  /* 0x000000cdabab7211 */ /* 0x080fe200018f0eff */
[----:B------:R-:W-:Y:S01]  /*d210*/  STG.E.U8 desc[UR22][R160.64], R211 ;  /* 0x000000d3a0007986 */ /* 0x000fe2000c101116 */
[-C--:B------:R-:W-:Y:S02]  /*d220*/  IADD3 R176, P6, R177, R204.reuse, RZ ;  /* 0x000000ccb1b07210 */ /* 0x080fe40007fde0ff */
[-C--:B------:R-:W-:Y:S01]  /*d230*/  IADD3 R178, P3, R179, R204.reuse, RZ ;  /* 0x000000ccb3b27210 */ /* 0x080fe20007f7e0ff */
[----:B------:R-:W-:Y:S01]  /*d240*/  STG.E.U8 desc[UR22][R162.64], R215 ;  /* 0x000000d7a2007986 */ /* 0x000fe2000c101116 */
[-C--:B------:R-:W-:Y:S02]  /*d250*/  LEA.HI.X.SX32 R173, R173, R205.reuse, 0x1, P4 ;  /* 0x000000cdadad7211 */ /* 0x080fe400020f0eff */
[-C--:B------:R-:W-:Y:S01]  /*d260*/  IADD3 R180, P4, R181, R204.reuse, RZ ;  /* 0x000000ccb5b47210 */ /* 0x080fe20007f9e0ff */
[----:B------:R-:W-:Y:S01]  /*d270*/  STG.E.U8 desc[UR22][R164.64], R219 ;  /* 0x000000dba4007986 */ /* 0x000fe2000c101116 */
[-C--:B------:R-:W-:Y:S01]  /*d280*/  LEA.HI.X.SX32 R175, R175, R205.reuse, 0x1, P5 ;  /* 0x000000cdafaf7211 */ /* 0x080fe200028f0eff */
[----:B--2---:R-:W-:Y:S01]  /*d290*/  IMAD.SHL.U32 R6, R234, 0x2, RZ ;  /* 0x00000002ea067824 */ /* 0x004fe200078e00ff */
        /* <DEDUP_REMOVED lines=8> */
[----:B------:R-:W-:Y:S02]  /*d320*/  LEA.HI.X.SX32 R181, R181, R205, 0x1, P4 ;  /* 0x000000cdb5b57211 */ /* 0x000fe400020f0eff */
[----:B------:R-:W-:Y:S01]  /*d330*/  IADD3 R188, P4, R189, R204, RZ ;  /* 0x000000ccbdbc7210 */ /* 0x000fe20007f9e0ff */
[----:B------:R-:W-:Y:S01]  /*d340*/  STG.E.U8 desc[UR22][R172.64], R218 ;  /* 0x000000daac007986 */ /* 0x000fe2000c101116 */
[----:B-1----:R-:W-:-:S02]  /*d350*/  PRMT R33, R12, 0x7770, RZ ;  /* 0x000077700c217816 */ /* 0x002fc400000000ff */
[----:B------:R-:W-:Y:S02]  /*d360*/  PRMT R31, R13, 0x7770, RZ ;  /* 0x000077700d1f7816 */ /* 0x000fe400000000ff */
[----:B------:R-:W-:Y:S01]  /*d370*/  LEA.HI.X.SX32 R183, R183, R205, 0x1, P5 ;  /* 0x000000cdb7b77211 */ /* 0x000fe200028f0eff */
[----:B------:R-:W-:Y:S01]  /*d380*/  STG.E.U8 desc[UR22][R174.64], R33 ;  /* 0x00000021ae007986 */ /* 0x000fe2000c101116 */
[----:B------:R-:W-:Y:S02]  /*d390*/  PRMT R29, R14, 0x7770, RZ ;  /* 0x000077700e1d7816 */ /* 0x000fe400000000ff */
[C---:B------:R-:W-:Y:S01]  /*d3a0*/  PRMT R7, R15.reuse, 0x7773, RZ ;  /* 0x000077730f077816 */ /* 0x040fe200000000ff */
[----:B------:R-:W-:Y:S01]  /*d3b0*/  STG.E.U8 desc[UR22][R176.64], R31 ;  /* 0x0000001fb0007986 */ /* 0x000fe2000c101116 */
[C---:B--2---:R-:W-:Y:S02]  /*d3c0*/  PRMT R5, R15.reuse, 0x7772, RZ ;  /* 0x000077720f057816 */ /* 0x044fe400000000ff */
[----:B------:R-:W-:Y:S01]  /*d3d0*/  PRMT R21, R15, 0x7771, RZ ;  /* 0x000077710f157816 */ /* 0x000fe200000000ff */
[----:B------:R-:W-:Y:S01]  /*d3e0*/  STG.E.U8 desc[UR22][R178.64], R29 ;  /* 0x0000001db2007986 */ /* 0x000fe2000c101116 */
[----:B------:R-:W-:-:S02]  /*d3f0*/  IADD3 R190, P5, R191, R204, RZ ;  /* 0x000000ccbfbe7210 */ /* 0x000fc40007fbe0ff */
[-C--:B------:R-:W-:Y:S02]  /*d400*/  LEA.HI.X.SX32 R185, R185, R205.reuse, 0x1, P6 ;  /* 0x000000cdb9b97211 */ /* 0x080fe400030f0eff */
[-C--:B------:R-:W-:Y:S02]  /*d410*/  LEA.HI.X.SX32 R187, R187, R205.reuse, 0x1, P3 ;  /* 0x000000cdbbbb7211 */ /* 0x080fe400018f0eff */
[----:B------:R-:W-:Y:S02]  /*d420*/  PRMT R15, R15, 0x7770, RZ ;  /* 0x000077700f0f7816 */ /* 0x000fe400000000ff */
[-C--:B------:R-:W-:Y:S02]  /*d430*/  IADD3 R192, P6, R193, R204.reuse, RZ ;  /* 0x000000ccc1c07210 */ /* 0x080fe40007fde0ff */
[----:B------:R-:W-:Y:S01]  /*d440*/  IADD3 R194, P3, R195, R204, RZ ;  /* 0x000000ccc3c27210 */ /* 0x000fe20007f7e0ff */
[----:B------:R1:W-:Y:S01]  /*d450*/  STG.E.U8 desc[UR22][R180.64], R15 ;  /* 0x0000000fb4007986 */ /* 0x0003e2000c101116 */
[----:B------:R-:W-:-:S02]  /*d460*/  LEA.HI.X.SX32 R189, R189, R205, 0x1, P4 ;  /* 0x000000cdbdbd7211 */ /* 0x000fc400020f0eff */
[----:B------:R-:W-:Y:S02]  /*d470*/  PRMT R27, R12, 0x7771, RZ ;  /* 0x000077710c1b7816 */ /* 0x000fe400000000ff */
[-C--:B------:R-:W-:Y:S02]  /*d480*/  IADD3 R196, P4, R197, R204.reuse, RZ ;  /* 0x000000ccc5c47210 */ /* 0x080fe40007f9e0ff */
[----:B------:R-:W-:Y:S01]  /*d490*/  PRMT R25, R13, 0x7771, RZ ;  /* 0x000077710d197816 */ /* 0x000fe200000000ff */
[----:B------:R-:W-:Y:S01]  /*d4a0*/  STG.E.U8 desc[UR22][R182.64], R27 ;  /* 0x0000001bb6007986 */ /* 0x000fe2000c101116 */
[----:B------:R-:W-:Y:S02]  /*d4b0*/  PRMT R23, R14, 0x7771, RZ ;  /* 0x000077710e177816 */ /* 0x000fe400000000ff */
[-C--:B------:R-:W-:Y:S01]  /*d4c0*/  LEA.HI.X.SX32 R191, R191, R205.reuse, 0x1, P5 ;  /* 0x000000cdbfbf7211 */ /* 0x080fe200028f0eff */
[----:B------:R-:W-:Y:S01]  /*d4d0*/  STG.E.U8 desc[UR22][R184.64], R25 ;  /* 0x00000019b8007986 */ /* 0x000fe2000c101116 */
[----:B------:R-:W-:Y:S01]  /*d4e0*/  IADD3 R198, P5, R199, R204, RZ ;  /* 0x000000ccc7c67210 */ /* 0x000fe20007fbe0ff */
[----:B-1----:R-:W-:Y:S01]  /*d4f0*/  IMAD.SHL.U32 R15, R232, 0x4, RZ ;  /* 0x00000004e80f7824 */ /* 0x002fe200078e00ff */
[-C--:B------:R-:W-:Y:S01]  /*d500*/  LEA.HI.X.SX32 R193, R193, R205.reuse, 0x1, P6 ;  /* 0x000000cdc1c17211 */ /* 0x080fe200030f0eff */
[----:B------:R-:W-:Y:S01]  /*d510*/  STG.E.U8 desc[UR22][R186.64], R23 ;  /* 0x00000017ba007986 */ /* 0x000fe2000c101116 */
[----:B------:R-:W-:-:S02]  /*d520*/  LEA.HI.X.SX32 R195, R195, R205, 0x1, P3 ;  /* 0x000000cdc3c37211 */ /* 0x000fc400018f0eff */
[----:B------:R-:W-:Y:S01]  /*d530*/  PRMT R19, R12, 0x7772, RZ ;  /* 0x000077720c137816 */ /* 0x000fe200000000ff */
[----:B------:R-:W-:Y:S01]  /*d540*/  STG.E.U8 desc[UR22][R188.64], R21 ;  /* 0x00000015bc007986 */ /* 0x000fe2000c101116 */
[-C--:B------:R-:W-:Y:S02]  /*d550*/  IADD3 R200, P6, R201, R204.reuse, RZ ;  /* 0x000000ccc9c87210 */ /* 0x080fe40007fde0ff */
[----:B------:R-:W-:Y:S01]  /*d560*/  IADD3 R202, P3, R203, R204, RZ ;  /* 0x000000cccbca7210 */ /* 0x000fe20007f7e0ff */
[----:B------:R-:W-:Y:S01]  /*d570*/  STG.E.U8 desc[UR22][R190.64], R19 ;  /* 0x00000013be007986 */ /* 0x000fe2000c101116 */
[----:B------:R-:W-:Y:S02]  /*d580*/  LEA.HI.X.SX32 R197, R197, R205, 0x1, P4 ;  /* 0x000000cdc5c57211 */ /* 0x000fe400020f0eff */
[C---:B------:R-:W-:Y:S02]  /*d590*/  PRMT R11, R13.reuse, 0x7773, RZ ;  /* 0x000077730d0b7816 */ /* 0x040fe400000000ff */
[----:B------:R-:W-:-:S02]  /*d5a0*/  PRMT R3, R13, 0x7772, RZ ;  /* 0x000077720d037816 */ /* 0x000fc400000000ff */
[----:B------:R-:W-:Y:S02]  /*d5b0*/  IADD3 R204, P4, R223, R204, RZ ;  /* 0x000000ccdfcc7210 */ /* 0x000fe40007f9e0ff */
[----:B------:R-:W-:Y:S01]  /*d5c0*/  PRMT R13, R14, 0x7772, RZ ;  /* 0x000077720e0d7816 */ /* 0x000fe200000000ff */
[----:B------:R1:W-:Y:S01]  /*d5d0*/  STG.E.U8 desc[UR22][R192.64], R3 ;  /* 0x00000003c0007986 */ /* 0x0003e2000c101116 */
[-C--:B------:R-:W-:Y:S02]  /*d5e0*/  LEA.HI.X.SX32 R199, R199, R205.reuse, 0x1, P5 ;  /* 0x000000cdc7c77211 */ /* 0x080fe400028f0eff */
[----:B------:R-:W-:Y:S01]  /*d5f0*/  PRMT R17, R12, 0x7773, RZ ;  /* 0x000077730c117816 */ /* 0x000fe200000000ff */
[----:B------:R-:W-:Y:S01]  /*d600*/  STG.E.U8 desc[UR22][R194.64], R13 ;  /* 0x0000000dc2007986 */ /* 0x000fe2000c101116 */
[-C--:B------:R-:W-:Y:S02]  /*d610*/  LEA.HI.X.SX32 R201, R201, R205.reuse, 0x1, P6 ;  /* 0x000000cdc9c97211 */ /* 0x080fe400030f0eff */
[-C--:B------:R-:W-:Y:S01]  /*d620*/  LEA.HI.X.SX32 R203, R203, R205.reuse, 0x1, P3 ;  /* 0x000000cdcbcb7211 */ /* 0x080fe200018f0eff */
[----:B------:R2:W-:Y:S01]  /*d630*/  STG.E.U8 desc[UR22][R196.64], R5 ;  /* 0x00000005c4007986 */ /* 0x0005e2000c101116 */
[----:B------:R-:W-:-:S02]  /*d640*/  LEA.HI.X.SX32 R205, R223, R205, 0x1, P4 ;  /* 0x000000cddfcd7211 */ /* 0x000fc400020f0eff */
[----:B------:R-:W-:Y:S01]  /*d650*/  PRMT R9, R14, 0x7773, RZ ;  /* 0x000077730e097816 */ /* 0x000fe200000000ff */
[----:B------:R3:W-:Y:S01]  /*d660*/  STG.E.U8 desc[UR22][R198.64], R17 ;  /* 0x00000011c6007986 */ /* 0x0007e2000c101116 */
[----:B-1----:R-:W-:Y:S02]  /*d670*/  FSEL R3, R2, -INF , P1 ;  /* 0xff80000002037808 */ /* 0x002fe40000800000 */
[----:B------:R-:W-:Y:S01]  /*d680*/  LOP3.LUT R6, R6, 0x1f8, RZ, 0xc0, !PT ;  /* 0x000001f806067812 */ /* 0x000fe200078ec0ff */
[----:B------:R3:W-:Y:S01]  /*d690*/  STG.E.U8 desc[UR22][R200.64], R11 ;  /* 0x0000000bc8007986 */ /* 0x0007e2000c101116 */
[----:B0-----:R-:W-:Y:S01]  /*d6a0*/  IADD3 R2, P1, P2, R15, UR5, R34 ;  /* 0x000000050f027c10 */ /* 0x001fe2000fa3e022 */
[----:B------:R-:W-:Y:S02]  /*d6b0*/  UIMAD.WIDE UR4, UR4, 0x4, URZ ;  /* 0x00000004040478a5 */ /* 0x000fe4000f8e023f */
[----:B------:R3:W-:Y:S01]  /*d6c0*/  STG.E.U8 desc[UR22][R204.64], R9 ;  /* 0x00000009cc007986 */ /* 0x0007e2000c101116 */
[----:B--2---:R-:W-:-:S03]  /*d6d0*/  FFMA R5, R3, 0.69314718246459960938, R156 ;  /* 0x3f31721803057823 */ /* 0x004fc6000000009c */
[----:B------:R3:W-:Y:S01]  /*d6e0*/  STG.E.U8 desc[UR22][R202.64], R7 ;  /* 0x00000007ca007986 */ /* 0x0007e2000c101116 */
[----:B------:R-:W-:Y:S01]  /*d6f0*/  IADD3.X R3, R0, UR5, R35, P1, P2 ;  /* 0x0000000500037c10 */ /* 0x000fe20008fe4423 */
[----:B------:R-:W-:Y:S06]  /*d700*/  BAR.SYNC.DEFER_BLOCKING 0x0 ;  /* 0x0000000000007b1d */ /* 0x000fec0000010000 */
[----:B------:R3:W-:Y:S02]  /*d710*/  STS.64 [R6+UR21], R4 ;  /* 0x0000000406007988 */ /* 0x0007e40008000a15 */
[----:B------:R-:W-:Y:S06]  /*d720*/  BAR.SYNC.DEFER_BLOCKING 0x0 ;  /* 0x0000000000007b1d */ /* 0x000fec0000010000 */
[----:B------:R-:W-:Y:S05]  /*d730*/  @P0 EXIT ;  /* 0x000000000000094d */ /* 0x000fea0003800000 */
[----:B---3--:R-:W0:Y:S04]  /*d740*/  LDS R5, [R230] ;  /* 0x00000000e6057984 */ /* 0x008e280000000800 */
[----:B0-----:R-:W-:Y:S01]  /*d750*/  STG.E desc[UR22][R2.64], R5 ;  /* 0x0000000502007986 */ /* 0x001fe2000c101916 */
[----:B------:R-:W-:Y:S05]  /*d760*/  EXIT ;  /* 0x000000000000794d */ /* 0x000fea0003800000 */
.L_x_2:
[----:B------:R-:W-:-:S00]  /*d770*/  BRA `(.L_x_2) ;  /* 0xfffffffc00fc7947 */ /* 0x000fc0000383ffff */
[----:B------:R-:W-:-:S00]  /*d780*/  NOP ;  /* 0x0000000000007918 */ /* 0x000fc00000000000 */
[----:B------:R-:W-:-:S00]  /*d790*/  NOP ;  /* 0x0000000000007918 */ /* 0x000fc00000000000 */
[----:B------:R-:W-:-:S00]  /*d7a0*/  NOP ;  /* 0x0000000000007918 */ /* 0x000fc00000000000 */
[----:B------:R-:W-:-:S00]  /*d7b0*/  NOP ;  /* 0x0000000000007918 */ /* 0x000fc00000000000 */
[----:B------:R-:W-:-:S00]  /*d7c0*/  NOP ;  /* 0x0000000000007918 */ /* 0x000fc00000000000 */
[----:B------:R-:W-:-:S00]  /*d7d0*/  NOP ;  /* 0x0000000000007918 */ /* 0x000fc00000000000 */
[----:B------:R-:W-:-:S00]  /*d7e0*/  NOP ;  /* 0x0000000000007918 */ /* 0x000fc00000000000 */
[----:B------:R-:W-:-:S00]  /*d7f0*/  NOP ;  /* 0x0000000000007918 */ /* 0x000fc00000000000 */
.L_x_3:


//--------------------- .nv.global.init           --------------------------
	.section	.nv.global.init,"aw",@progbits
.nv.global.init:
	.type		_$_str,@object
	.size		_$_str,(.L_0 - _$_str)
_$_str:
        /*0000*/ 	.byte	0x5f, 0x5f, 0x43, 0x55, 0x44, 0x41, 0x5f, 0x46, 0x54, 0x5a, 0x00
.L_0:


//--------------------- .nv.shared.attn_fwd       --------------------------
	.section	.nv.shared.attn_fwd,"aw",@nobits
	.sectionflags	@""
	.align	16
	.zero		1024


//--------------------- .nv.shared.reserved.0     --------------------------
	.section	.nv.shared.reserved.0,"aw",@nobits
	.weak		__nv_reservedSMEM_offset_0_alias
	.size		__nv_reservedSMEM_offset_0_alias, 0, 0
	.other		__nv_reservedSMEM_offset_0_alias,@"STO_CUDA_RESERVED_SHARED STV_DEFAULT"
__nv_reservedSMEM_offset_0_alias:
	.zero		0


//--------------------- .nv.constant0.attn_fwd    --------------------------
	.section	.nv.constant0.attn_fwd,"a",@progbits
	.sectionflags	@""
	.align	4
.nv.constant0.attn_fwd:
	.zero		664


//--------------------- SYMBOLS --------------------------

	.type		.nv.reservedSmem.offset0,@object
	.size		.nv.reservedSmem.offset0,0x4
